//
// Generated by NVIDIA NVVM Compiler
//
// Compiler Build ID: CL-36424714
// Cuda compilation tools, release 13.0, V13.0.88
// Based on NVVM 20.0.0
//

.version 9.0
.target sm_100
.address_size 64

	// .globl	_Z5debugi
.extern .func  (.param .b32 func_retval0) vprintf
(
	.param .b64 vprintf_param_0,
	.param .b64 vprintf_param_1
)
;
.global .align 1 .b8 $str[14] = {68, 69, 66, 85, 71, 32, 37, 100, 32, 62, 62, 62, 10};

.visible .entry _Z5debugi(
	.param .u32 _Z5debugi_param_0
)
{
	.local .align 8 .b8 	__local_depot0[8];
	.reg .b64 	%SP;
	.reg .b64 	%SPL;
	.reg .b32 	%r<4>;
	.reg .b64 	%rd<5>;

	mov.u64 	%SPL, __local_depot0;
	cvta.local.u64 	%SP, %SPL;
	ld.param.u32 	%r1, [_Z5debugi_param_0];
	add.u64 	%rd1, %SP, 0;
	add.u64 	%rd2, %SPL, 0;
	st.local.u32 	[%rd2], %r1;
	mov.u64 	%rd3, $str;
	cvta.global.u64 	%rd4, %rd3;
	{ // callseq 0, 0
	.param .b64 param0;
	st.param.b64 	[param0], %rd4;
	.param .b64 param1;
	st.param.b64 	[param1], %rd1;
	.param .b32 retval0;
	call.uni (retval0), 
	vprintf, 
	(
	param0, 
	param1
	);
	ld.param.b32 	%r2, [retval0];
	} // callseq 0
	ret;

}
	// .globl	_Z12CalcDijkstraPiS_i
.visible .entry _Z12CalcDijkstraPiS_i(
	.param .u64 .ptr .align 1 _Z12CalcDijkstraPiS_i_param_0,
	.param .u64 .ptr .align 1 _Z12CalcDijkstraPiS_i_param_1,
	.param .u32 _Z12CalcDijkstraPiS_i_param_2
)
{
	.local .align 16 .b8 	__local_depot1[24000];
	.reg .b64 	%SP;
	.reg .b64 	%SPL;
	.reg .pred 	%p<67>;
	.reg .b32 	%r<241>;
	.reg .b64 	%rd<74>;

	mov.u64 	%SPL, __local_depot1;
	ld.param.u64 	%rd24, [_Z12CalcDijkstraPiS_i_param_0];
	ld.param.u64 	%rd25, [_Z12CalcDijkstraPiS_i_param_1];
	ld.param.u32 	%r95, [_Z12CalcDijkstraPiS_i_param_2];
	cvta.to.global.u64 	%rd1, %rd24;
	cvta.to.global.u64 	%rd2, %rd25;
	add.u64 	%rd3, %SPL, 0;
	add.u64 	%rd4, %SPL, 12000;
	mov.u32 	%r96, %ntid.x;
	mov.u32 	%r97, %ctaid.x;
	mov.u32 	%r98, %tid.x;
	mad.lo.s32 	%r1, %r96, %r97, %r98;
	setp.ge.s32 	%p1, %r1, %r95;
	@%p1 bra 	$L__BB1_84;
	setp.lt.s32 	%p2, %r95, 1;
	@%p2 bra 	$L__BB1_14;
	and.b32  	%r2, %r95, 15;
	setp.lt.u32 	%p3, %r95, 16;
	mov.b32 	%r207, 0;
	@%p3 bra 	$L__BB1_5;
	and.b32  	%r207, %r95, 2147483632;
	mov.b32 	%r205, 0;
$L__BB1_4:
	.pragma "nounroll";
	mul.wide.u32 	%rd28, %r205, 4;
	add.s64 	%rd29, %rd3, %rd28;
	add.s64 	%rd30, %rd4, %rd28;
	mov.b32 	%r101, 2147483647;
	st.local.v4.u32 	[%rd29], {%r101, %r101, %r101, %r101};
	mov.b32 	%r102, 0;
	st.local.v4.u32 	[%rd30], {%r102, %r102, %r102, %r102};
	st.local.v4.u32 	[%rd29+16], {%r101, %r101, %r101, %r101};
	st.local.v4.u32 	[%rd30+16], {%r102, %r102, %r102, %r102};
	st.local.v4.u32 	[%rd29+32], {%r101, %r101, %r101, %r101};
	st.local.v4.u32 	[%rd30+32], {%r102, %r102, %r102, %r102};
	st.local.v4.u32 	[%rd29+48], {%r101, %r101, %r101, %r101};
	st.local.v4.u32 	[%rd30+48], {%r102, %r102, %r102, %r102};
	add.s32 	%r205, %r205, 16;
	setp.ne.s32 	%p4, %r205, %r207;
	@%p4 bra 	$L__BB1_4;
$L__BB1_5:
	setp.eq.s32 	%p5, %r2, 0;
	@%p5 bra 	$L__BB1_14;
	and.b32  	%r7, %r95, 7;
	setp.lt.u32 	%p6, %r2, 8;
	@%p6 bra 	$L__BB1_8;
	mul.wide.u32 	%rd31, %r207, 4;
	add.s64 	%rd32, %rd3, %rd31;
	mov.b32 	%r103, 2147483647;
	st.local.u32 	[%rd32], %r103;
	add.s64 	%rd33, %rd4, %rd31;
	mov.b32 	%r104, 0;
	st.local.u32 	[%rd33], %r104;
	st.local.u32 	[%rd32+4], %r103;
	st.local.u32 	[%rd33+4], %r104;
	st.local.u32 	[%rd32+8], %r103;
	st.local.u32 	[%rd33+8], %r104;
	st.local.u32 	[%rd32+12], %r103;
	st.local.u32 	[%rd33+12], %r104;
	st.local.u32 	[%rd32+16], %r103;
	st.local.u32 	[%rd33+16], %r104;
	st.local.u32 	[%rd32+20], %r103;
	st.local.u32 	[%rd33+20], %r104;
	st.local.u32 	[%rd32+24], %r103;
	st.local.u32 	[%rd33+24], %r104;
	st.local.u32 	[%rd32+28], %r103;
	st.local.u32 	[%rd33+28], %r104;
	add.s32 	%r207, %r207, 8;
$L__BB1_8:
	setp.eq.s32 	%p7, %r7, 0;
	@%p7 bra 	$L__BB1_14;
	and.b32  	%r10, %r95, 3;
	setp.lt.u32 	%p8, %r7, 4;
	@%p8 bra 	$L__BB1_11;
	mul.wide.u32 	%rd34, %r207, 4;
	add.s64 	%rd35, %rd3, %rd34;
	mov.b32 	%r105, 2147483647;
	st.local.u32 	[%rd35], %r105;
	add.s64 	%rd36, %rd4, %rd34;
	mov.b32 	%r106, 0;
	st.local.u32 	[%rd36], %r106;
	st.local.u32 	[%rd35+4], %r105;
	st.local.u32 	[%rd36+4], %r106;
	st.local.u32 	[%rd35+8], %r105;
	st.local.u32 	[%rd36+8], %r106;
	st.local.u32 	[%rd35+12], %r105;
	st.local.u32 	[%rd36+12], %r106;
	add.s32 	%r207, %r207, 4;
$L__BB1_11:
	setp.eq.s32 	%p9, %r10, 0;
	@%p9 bra 	$L__BB1_14;
	mov.b32 	%r210, 0;
$L__BB1_13:
	.pragma "nounroll";
	mul.wide.u32 	%rd37, %r207, 4;
	add.s64 	%rd38, %rd3, %rd37;
	mov.b32 	%r108, 2147483647;
	st.local.u32 	[%rd38], %r108;
	add.s64 	%rd39, %rd4, %rd37;
	mov.b32 	%r109, 0;
	st.local.u32 	[%rd39], %r109;
	add.s32 	%r207, %r207, 1;
	add.s32 	%r210, %r210, 1;
	setp.ne.s32 	%p10, %r210, %r10;
	@%p10 bra 	$L__BB1_13;
$L__BB1_14:
	mul.wide.s32 	%rd40, %r1, 4;
	add.s64 	%rd41, %rd3, %rd40;
	mov.b32 	%r110, 0;
	st.local.u32 	[%rd41], %r110;
	setp.lt.s32 	%p11, %r95, 2;
	@%p11 bra 	$L__BB1_71;
	and.b32  	%r17, %r95, 3;
	and.b32  	%r18, %r95, 2147483644;
	add.s32 	%r19, %r95, -2;
	mov.b32 	%r211, 0;
$L__BB1_16:
	mov.u32 	%r20, %r211;
	setp.lt.u32 	%p12, %r95, 4;
	mov.b32 	%r215, 2147483647;
	mov.b32 	%r224, 0;
	@%p12 bra 	$L__BB1_27;
	mov.b32 	%r215, 2147483647;
	mov.b32 	%r212, 0;
$L__BB1_18:
	mul.wide.u32 	%rd42, %r212, 4;
	add.s64 	%rd7, %rd4, %rd42;
	ld.local.u32 	%r119, [%rd7];
	setp.ne.s32 	%p13, %r119, 0;
	add.s64 	%rd8, %rd3, %rd42;
	@%p13 bra 	$L__BB1_20;
	ld.local.u32 	%r120, [%rd8];
	setp.gt.s32 	%p14, %r120, %r215;
	min.s32 	%r215, %r120, %r215;
	selp.b32 	%r216, %r216, %r212, %p14;
$L__BB1_20:
	ld.local.u32 	%r121, [%rd7+4];
	setp.ne.s32 	%p15, %r121, 0;
	@%p15 bra 	$L__BB1_22;
	add.s32 	%r122, %r212, 1;
	ld.local.u32 	%r123, [%rd8+4];
	setp.gt.s32 	%p16, %r123, %r215;
	min.s32 	%r215, %r123, %r215;
	selp.b32 	%r216, %r216, %r122, %p16;
$L__BB1_22:
	ld.local.u32 	%r124, [%rd7+8];
	setp.ne.s32 	%p17, %r124, 0;
	@%p17 bra 	$L__BB1_24;
	add.s32 	%r125, %r212, 2;
	ld.local.u32 	%r126, [%rd8+8];
	setp.gt.s32 	%p18, %r126, %r215;
	min.s32 	%r215, %r126, %r215;
	selp.b32 	%r216, %r216, %r125, %p18;
$L__BB1_24:
	ld.local.u32 	%r127, [%rd7+12];
	setp.ne.s32 	%p19, %r127, 0;
	@%p19 bra 	$L__BB1_26;
	add.s32 	%r128, %r212, 3;
	ld.local.u32 	%r129, [%rd8+12];
	setp.gt.s32 	%p20, %r129, %r215;
	min.s32 	%r215, %r129, %r215;
	selp.b32 	%r216, %r216, %r128, %p20;
$L__BB1_26:
	add.s32 	%r212, %r212, 4;
	setp.ne.s32 	%p21, %r212, %r18;
	mov.u32 	%r224, %r18;
	@%p21 bra 	$L__BB1_18;
$L__BB1_27:
	setp.eq.s32 	%p22, %r17, 0;
	@%p22 bra 	$L__BB1_36;
	mul.wide.u32 	%rd43, %r224, 4;
	add.s64 	%rd9, %rd4, %rd43;
	ld.local.u32 	%r130, [%rd9];
	setp.ne.s32 	%p23, %r130, 0;
	add.s64 	%rd10, %rd3, %rd43;
	@%p23 bra 	$L__BB1_30;
	ld.local.u32 	%r131, [%rd10];
	setp.gt.s32 	%p24, %r131, %r215;
	min.s32 	%r215, %r131, %r215;
	selp.b32 	%r216, %r216, %r224, %p24;
$L__BB1_30:
	setp.eq.s32 	%p25, %r17, 1;
	@%p25 bra 	$L__BB1_36;
	ld.local.u32 	%r132, [%rd9+4];
	setp.ne.s32 	%p26, %r132, 0;
	@%p26 bra 	$L__BB1_33;
	ld.local.u32 	%r133, [%rd10+4];
	setp.gt.s32 	%p27, %r133, %r215;
	min.s32 	%r215, %r133, %r215;
	add.s32 	%r134, %r224, 1;
	selp.b32 	%r216, %r216, %r134, %p27;
$L__BB1_33:
	setp.eq.s32 	%p28, %r17, 2;
	@%p28 bra 	$L__BB1_36;
	ld.local.u32 	%r135, [%rd9+8];
	setp.ne.s32 	%p29, %r135, 0;
	@%p29 bra 	$L__BB1_36;
	ld.local.u32 	%r136, [%rd10+8];
	setp.gt.s32 	%p30, %r136, %r215;
	add.s32 	%r137, %r224, 2;
	selp.b32 	%r216, %r216, %r137, %p30;
$L__BB1_36:
	setp.lt.u32 	%p31, %r95, 4;
	mul.wide.s32 	%rd44, %r216, 4;
	add.s64 	%rd45, %rd4, %rd44;
	mov.b32 	%r139, 1;
	st.local.u32 	[%rd45], %r139;
	mul.lo.s32 	%r59, %r216, %r95;
	add.s64 	%rd11, %rd3, %rd44;
	mov.b32 	%r233, 0;
	@%p31 bra 	$L__BB1_55;
	mov.b32 	%r232, 0;
$L__BB1_38:
	cvt.u64.u32 	%rd12, %r232;
	mul.wide.u32 	%rd46, %r232, 4;
	add.s64 	%rd13, %rd4, %rd46;
	ld.local.u32 	%r141, [%rd13];
	setp.ne.s32 	%p32, %r141, 0;
	add.s64 	%rd14, %rd3, %rd46;
	@%p32 bra 	$L__BB1_42;
	cvt.u32.u64 	%r142, %rd12;
	add.s32 	%r143, %r142, %r59;
	mul.wide.s32 	%rd47, %r143, 4;
	add.s64 	%rd48, %rd1, %rd47;
	ld.global.u32 	%r61, [%rd48];
	setp.eq.s32 	%p33, %r61, 0;
	@%p33 bra 	$L__BB1_42;
	ld.local.u32 	%r62, [%rd11];
	setp.eq.s32 	%p34, %r62, 2147483647;
	@%p34 bra 	$L__BB1_42;
	add.s32 	%r144, %r61, %r62;
	ld.local.u32 	%r145, [%rd14];
	min.s32 	%r146, %r144, %r145;
	st.local.u32 	[%rd14], %r146;
$L__BB1_42:
	ld.local.u32 	%r147, [%rd13+4];
	setp.ne.s32 	%p35, %r147, 0;
	cvt.s64.s32 	%rd49, %r59;
	add.s64 	%rd50, %rd12, %rd49;
	shl.b64 	%rd51, %rd50, 2;
	add.s64 	%rd15, %rd1, %rd51;
	@%p35 bra 	$L__BB1_46;
	ld.global.u32 	%r63, [%rd15+4];
	setp.eq.s32 	%p36, %r63, 0;
	@%p36 bra 	$L__BB1_46;
	ld.local.u32 	%r64, [%rd11];
	setp.eq.s32 	%p37, %r64, 2147483647;
	@%p37 bra 	$L__BB1_46;
	add.s32 	%r148, %r63, %r64;
	ld.local.u32 	%r149, [%rd14+4];
	min.s32 	%r150, %r148, %r149;
	st.local.u32 	[%rd14+4], %r150;
$L__BB1_46:
	ld.local.u32 	%r151, [%rd13+8];
	setp.ne.s32 	%p38, %r151, 0;
	@%p38 bra 	$L__BB1_50;
	ld.global.u32 	%r65, [%rd15+8];
	setp.eq.s32 	%p39, %r65, 0;
	@%p39 bra 	$L__BB1_50;
	ld.local.u32 	%r66, [%rd11];
	setp.eq.s32 	%p40, %r66, 2147483647;
	@%p40 bra 	$L__BB1_50;
	add.s32 	%r152, %r65, %r66;
	ld.local.u32 	%r153, [%rd14+8];
	min.s32 	%r154, %r152, %r153;
	st.local.u32 	[%rd14+8], %r154;
$L__BB1_50:
	ld.local.u32 	%r155, [%rd13+12];
	setp.ne.s32 	%p41, %r155, 0;
	@%p41 bra 	$L__BB1_54;
	ld.global.u32 	%r67, [%rd15+12];
	setp.eq.s32 	%p42, %r67, 0;
	@%p42 bra 	$L__BB1_54;
	ld.local.u32 	%r68, [%rd11];
	setp.eq.s32 	%p43, %r68, 2147483647;
	@%p43 bra 	$L__BB1_54;
	add.s32 	%r156, %r67, %r68;
	ld.local.u32 	%r157, [%rd14+12];
	min.s32 	%r158, %r156, %r157;
	st.local.u32 	[%rd14+12], %r158;
$L__BB1_54:
	cvt.u32.u64 	%r159, %rd12;
	add.s32 	%r232, %r159, 4;
	setp.ne.s32 	%p44, %r232, %r18;
	mov.u32 	%r233, %r18;
	@%p44 bra 	$L__BB1_38;
$L__BB1_55:
	setp.eq.s32 	%p45, %r17, 0;
	@%p45 bra 	$L__BB1_70;
	mul.wide.u32 	%rd52, %r233, 4;
	add.s64 	%rd16, %rd4, %rd52;
	ld.local.u32 	%r160, [%rd16];
	setp.ne.s32 	%p46, %r160, 0;
	add.s64 	%rd17, %rd3, %rd52;
	@%p46 bra 	$L__BB1_60;
	add.s32 	%r161, %r233, %r59;
	mul.wide.s32 	%rd53, %r161, 4;
	add.s64 	%rd54, %rd1, %rd53;
	ld.global.u32 	%r71, [%rd54];
	setp.eq.s32 	%p47, %r71, 0;
	@%p47 bra 	$L__BB1_60;
	ld.local.u32 	%r72, [%rd11];
	setp.eq.s32 	%p48, %r72, 2147483647;
	@%p48 bra 	$L__BB1_60;
	add.s32 	%r162, %r71, %r72;
	ld.local.u32 	%r163, [%rd17];
	min.s32 	%r164, %r162, %r163;
	st.local.u32 	[%rd17], %r164;
$L__BB1_60:
	setp.eq.s32 	%p49, %r17, 1;
	@%p49 bra 	$L__BB1_70;
	ld.local.u32 	%r165, [%rd16+4];
	setp.ne.s32 	%p50, %r165, 0;
	cvt.s64.s32 	%rd55, %r59;
	cvt.u64.u32 	%rd56, %r233;
	add.s64 	%rd57, %rd56, %rd55;
	shl.b64 	%rd58, %rd57, 2;
	add.s64 	%rd18, %rd1, %rd58;
	@%p50 bra 	$L__BB1_65;
	ld.global.u32 	%r73, [%rd18+4];
	setp.eq.s32 	%p51, %r73, 0;
	@%p51 bra 	$L__BB1_65;
	ld.local.u32 	%r74, [%rd11];
	setp.eq.s32 	%p52, %r74, 2147483647;
	@%p52 bra 	$L__BB1_65;
	add.s32 	%r166, %r73, %r74;
	ld.local.u32 	%r167, [%rd17+4];
	min.s32 	%r168, %r166, %r167;
	st.local.u32 	[%rd17+4], %r168;
$L__BB1_65:
	setp.eq.s32 	%p53, %r17, 2;
	@%p53 bra 	$L__BB1_70;
	ld.local.u32 	%r169, [%rd16+8];
	setp.ne.s32 	%p54, %r169, 0;
	@%p54 bra 	$L__BB1_70;
	ld.global.u32 	%r75, [%rd18+8];
	setp.eq.s32 	%p55, %r75, 0;
	@%p55 bra 	$L__BB1_70;
	ld.local.u32 	%r76, [%rd11];
	setp.eq.s32 	%p56, %r76, 2147483647;
	@%p56 bra 	$L__BB1_70;
	add.s32 	%r170, %r75, %r76;
	ld.local.u32 	%r171, [%rd17+8];
	min.s32 	%r172, %r170, %r171;
	st.local.u32 	[%rd17+8], %r172;
$L__BB1_70:
	add.s32 	%r211, %r20, 1;
	setp.eq.s32 	%p57, %r20, %r19;
	@%p57 bra 	$L__BB1_71;
	bra.uni 	$L__BB1_16;
$L__BB1_71:
	setp.lt.s32 	%p58, %r95, 1;
	@%p58 bra 	$L__BB1_84;
	mul.lo.s32 	%r21, %r95, %r1;
	and.b32  	%r22, %r95, 15;
	setp.lt.u32 	%p59, %r95, 16;
	mov.b32 	%r236, 0;
	@%p59 bra 	$L__BB1_75;
	and.b32  	%r236, %r95, 2147483632;
	neg.s32 	%r235, %r236;
	add.s64 	%rd72, %rd3, 32;
	add.s64 	%rd6, %rd2, 32;
	mov.u32 	%r234, %r21;
$L__BB1_74:
	.pragma "nounroll";
	mul.wide.s32 	%rd59, %r234, 4;
	add.s64 	%rd60, %rd6, %rd59;
	ld.local.v4.u32 	{%r174, %r175, %r176, %r177}, [%rd72+-32];
	st.global.u32 	[%rd60+-32], %r174;
	st.global.u32 	[%rd60+-28], %r175;
	st.global.u32 	[%rd60+-24], %r176;
	st.global.u32 	[%rd60+-20], %r177;
	ld.local.v4.u32 	{%r178, %r179, %r180, %r181}, [%rd72+-16];
	st.global.u32 	[%rd60+-16], %r178;
	st.global.u32 	[%rd60+-12], %r179;
	st.global.u32 	[%rd60+-8], %r180;
	st.global.u32 	[%rd60+-4], %r181;
	ld.local.v4.u32 	{%r182, %r183, %r184, %r185}, [%rd72];
	st.global.u32 	[%rd60], %r182;
	st.global.u32 	[%rd60+4], %r183;
	st.global.u32 	[%rd60+8], %r184;
	st.global.u32 	[%rd60+12], %r185;
	ld.local.v4.u32 	{%r186, %r187, %r188, %r189}, [%rd72+16];
	st.global.u32 	[%rd60+16], %r186;
	st.global.u32 	[%rd60+20], %r187;
	st.global.u32 	[%rd60+24], %r188;
	st.global.u32 	[%rd60+28], %r189;
	add.s32 	%r235, %r235, 16;
	add.s64 	%rd72, %rd72, 64;
	add.s32 	%r234, %r234, 16;
	setp.ne.s32 	%p60, %r235, 0;
	@%p60 bra 	$L__BB1_74;
$L__BB1_75:
	setp.eq.s32 	%p61, %r22, 0;
	@%p61 bra 	$L__BB1_84;
	and.b32  	%r83, %r95, 7;
	setp.lt.u32 	%p62, %r22, 8;
	@%p62 bra 	$L__BB1_78;
	mul.wide.u32 	%rd61, %r236, 4;
	add.s64 	%rd62, %rd3, %rd61;
	ld.local.u32 	%r190, [%rd62];
	add.s32 	%r191, %r236, %r21;
	mul.wide.s32 	%rd63, %r191, 4;
	add.s64 	%rd64, %rd2, %rd63;
	st.global.u32 	[%rd64], %r190;
	ld.local.u32 	%r192, [%rd62+4];
	st.global.u32 	[%rd64+4], %r192;
	ld.local.u32 	%r193, [%rd62+8];
	st.global.u32 	[%rd64+8], %r193;
	ld.local.u32 	%r194, [%rd62+12];
	st.global.u32 	[%rd64+12], %r194;
	ld.local.u32 	%r195, [%rd62+16];
	st.global.u32 	[%rd64+16], %r195;
	ld.local.u32 	%r196, [%rd62+20];
	st.global.u32 	[%rd64+20], %r196;
	ld.local.u32 	%r197, [%rd62+24];
	st.global.u32 	[%rd64+24], %r197;
	ld.local.u32 	%r198, [%rd62+28];
	st.global.u32 	[%rd64+28], %r198;
	add.s32 	%r236, %r236, 8;
$L__BB1_78:
	setp.eq.s32 	%p63, %r83, 0;
	@%p63 bra 	$L__BB1_84;
	and.b32  	%r86, %r95, 3;
	setp.lt.u32 	%p64, %r83, 4;
	@%p64 bra 	$L__BB1_81;
	mul.wide.u32 	%rd65, %r236, 4;
	add.s64 	%rd66, %rd3, %rd65;
	ld.local.u32 	%r199, [%rd66];
	add.s32 	%r200, %r236, %r21;
	mul.wide.s32 	%rd67, %r200, 4;
	add.s64 	%rd68, %rd2, %rd67;
	st.global.u32 	[%rd68], %r199;
	ld.local.u32 	%r201, [%rd66+4];
	st.global.u32 	[%rd68+4], %r201;
	ld.local.u32 	%r202, [%rd66+8];
	st.global.u32 	[%rd68+8], %r202;
	ld.local.u32 	%r203, [%rd66+12];
	st.global.u32 	[%rd68+12], %r203;
	add.s32 	%r236, %r236, 4;
$L__BB1_81:
	setp.eq.s32 	%p65, %r86, 0;
	@%p65 bra 	$L__BB1_84;
	add.s32 	%r240, %r236, %r21;
	mul.wide.u32 	%rd69, %r236, 4;
	add.s64 	%rd73, %rd3, %rd69;
	neg.s32 	%r239, %r86;
$L__BB1_83:
	.pragma "nounroll";
	mul.wide.s32 	%rd70, %r240, 4;
	add.s64 	%rd71, %rd2, %rd70;
	ld.local.u32 	%r204, [%rd73];
	st.global.u32 	[%rd71], %r204;
	add.s32 	%r240, %r240, 1;
	add.s64 	%rd73, %rd73, 4;
	add.s32 	%r239, %r239, 1;
	setp.ne.s32 	%p66, %r239, 0;
	@%p66 bra 	$L__BB1_83;
$L__BB1_84:
	ret;

}


// ===== COMPILED SASS (sm_100) =====

	.target	sm_100

	.elftype	@"ET_EXEC"


//--------------------- .note.nv.tkinfo           --------------------------
	.section	.note.nv.tkinfo,"",@"SHT_NOTE"
	.sectionflags	@"SHF_NOTE_NV_TKINFO"
	.tkinfo
        /*0018*/ 	.word	0x00000002
        /*0030*/ 	.string	""
        /*0030*/ 	.string	"ptxas"
        /*0030*/ 	.string	"Cuda compilation tools, release 13.0, V13.0.88"
        /*0030*/ 	.string	"Build cuda_13.0.r13.0/compiler.36424714_0"
        /*0030*/ 	.string	"-arch sm_100 -m 64 "



//--------------------- .note.nv.cuinfo           --------------------------
	.section	.note.nv.cuinfo,"",@"SHT_NOTE"
	.sectionflags	@"SHF_NOTE_NV_CUINFO"
        /*0018*/ 	.short	0x0002
        /*001a*/ 	.short	0x0064
        /*001c*/ 	.short	0x0082
	.zero		2


//--------------------- .nv.info                  --------------------------
	.section	.nv.info,"",@"SHT_CUDA_INFO"
	.align	4


	//----- nvinfo : EIATTR_REGCOUNT
	.align		4
        /*0000*/ 	.byte	0x04, 0x2f
        /*0002*/ 	.short	(.L_2 - .L_1)
	.align		4
.L_1:
        /*0004*/ 	.word	index@(_Z5debugi)
        /*0008*/ 	.word	0x00000018


	//----- nvinfo : EIATTR_FRAME_SIZE
	.align		4
.L_2:
        /*000c*/ 	.byte	0x04, 0x11
        /*000e*/ 	.short	(.L_4 - .L_3)
	.align		4
.L_3:
        /*0010*/ 	.word	index@(_Z5debugi)
        /*0014*/ 	.word	0x00000008


	//----- nvinfo : EIATTR_REGCOUNT
	.align		4
.L_4:
        /*0018*/ 	.byte	0x04, 0x2f
        /*001a*/ 	.short	(.L_6 - .L_5)
	.align		4
.L_5:
        /*001c*/ 	.word	index@(_Z12CalcDijkstraPiS_i)
        /*0020*/ 	.word	0x0000001c


	//----- nvinfo : EIATTR_FRAME_SIZE
	.align		4
.L_6:
        /*0024*/ 	.byte	0x04, 0x11
        /*0026*/ 	.short	(.L_8 - .L_7)
	.align		4
.L_7:
        /*0028*/ 	.word	index@(_Z12CalcDijkstraPiS_i)
        /*002c*/ 	.word	0x00005dc0


	//----- nvinfo : EIATTR_MIN_STACK_SIZE
	.align		4
.L_8:
        /*0030*/ 	.byte	0x04, 0x12
        /*0032*/ 	.short	(.L_10 - .L_9)
	.align		4
.L_9:
        /*0034*/ 	.word	index@(_Z12CalcDijkstraPiS_i)
        /*0038*/ 	.word	0x00005dc0


	//----- nvinfo : EIATTR_MIN_STACK_SIZE
	.align		4
.L_10:
        /*003c*/ 	.byte	0x04, 0x12
        /*003e*/ 	.short	(.L_12 - .L_11)
	.align		4
.L_11:
        /*0040*/ 	.word	index@(_Z5debugi)
        /*0044*/ 	.word	0x00000008
.L_12:


//--------------------- .nv.compat                --------------------------
	.section	.nv.compat,"",@"SHT_CUDA_COMPAT_INFO"
	.align	4
        /*0000*/ 	.byte	0x02, 0x09, 0x00, 0x00, 0x02, 0x02, 0x01, 0x00, 0x02, 0x05, 0x05, 0x00, 0x03, 0x07, 0x01, 0x01
        /*0010*/ 	.byte	0x02, 0x03, 0x00, 0x00, 0x02, 0x06, 0x01, 0x00, 0x04, 0x0b, 0x08, 0x00, 0x09, 0x00, 0x00, 0x00
        /*0020*/ 	.byte	0x00, 0x00, 0x00, 0x00


//--------------------- .nv.info._Z12CalcDijkstraPiS_i --------------------------
	.section	.nv.info._Z12CalcDijkstraPiS_i,"",@"SHT_CUDA_INFO"
	.sectionflags	@""
	.align	4


	//----- nvinfo : EIATTR_CUDA_API_VERSION
	.align		4
        /*0000*/ 	.byte	0x04, 0x37
        /*0002*/ 	.short	(.L_14 - .L_13)
.L_13:
        /*0004*/ 	.word	0x00000082


	//----- nvinfo : EIATTR_KPARAM_INFO
	.align		4
.L_14:
        /*0008*/ 	.byte	0x04, 0x17
        /*000a*/ 	.short	(.L_16 - .L_15)
.L_15:
        /*000c*/ 	.word	0x00000000
        /*0010*/ 	.short	0x0002
        /*0012*/ 	.short	0x0010
        /*0014*/ 	.byte	0x00, 0xf0, 0x11, 0x00


	//----- nvinfo : EIATTR_KPARAM_INFO
	.align		4
.L_16:
        /*0018*/ 	.byte	0x04, 0x17
        /*001a*/ 	.short	(.L_18 - .L_17)
.L_17:
        /*001c*/ 	.word	0x00000000
        /*0020*/ 	.short	0x0001
        /*0022*/ 	.short	0x0008
        /*0024*/ 	.byte	0x00, 0xf5, 0x21, 0x00


	//----- nvinfo : EIATTR_KPARAM_INFO
	.align		4
.L_18:
        /*0028*/ 	.byte	0x04, 0x17
        /*002a*/ 	.short	(.L_20 - .L_19)
.L_19:
        /*002c*/ 	.word	0x00000000
        /*0030*/ 	.short	0x0000
        /*0032*/ 	.short	0x0000
        /*0034*/ 	.byte	0x00, 0xf5, 0x21, 0x00


	//----- nvinfo : EIATTR_SPARSE_MMA_MASK
	.align		4
.L_20:
        /*0038*/ 	.byte	0x03, 0x50
        /*003a*/ 	.short	0x0000


	//----- nvinfo : EIATTR_MAXREG_COUNT
	.align		4
        /*003c*/ 	.byte	0x03, 0x1b
        /*003e*/ 	.short	0x00ff


	//----- nvinfo : EIATTR_MERCURY_ISA_VERSION
	.align		4
        /*0040*/ 	.byte	0x03, 0x5f
        /*0042*/ 	.short	0x0101


	//----- nvinfo : EIATTR_VRC_CTA_INIT_COUNT
	.align		4
        /*0044*/ 	.byte	0x02, 0x4a
	.zero		1
	.zero		1


	//----- nvinfo : EIATTR_EXIT_INSTR_OFFSETS
	.align		4
        /*0048*/ 	.byte	0x04, 0x1c
        /*004a*/ 	.short	(.L_22 - .L_21)


	//   ....[0]....
.L_21:
        /*004c*/ 	.word	0x00000080


	//   ....[1]....
        /*0050*/ 	.word	0x00001d90


	//   ....[2]....
        /*0054*/ 	.word	0x00002030


	//   ....[3]....
        /*0058*/ 	.word	0x00002170


	//   ....[4]....
        /*005c*/ 	.word	0x00002260


	//   ....[5]....
        /*0060*/ 	.word	0x00002330


	//----- nvinfo : EIATTR_CRS_STACK_SIZE
	.align		4
.L_22:
        /*0064*/ 	.byte	0x04, 0x1e
        /*0066*/ 	.short	(.L_24 - .L_23)
.L_23:
        /*0068*/ 	.word	0x00000000


	//----- nvinfo : EIATTR_CBANK_PARAM_SIZE
	.align		4
.L_24:
        /*006c*/ 	.byte	0x03, 0x19
        /*006e*/ 	.short	0x0014


	//----- nvinfo : EIATTR_PARAM_CBANK
	.align		4
        /*0070*/ 	.byte	0x04, 0x0a
        /*0072*/ 	.short	(.L_26 - .L_25)
	.align		4
.L_25:
        /*0074*/ 	.word	index@(.nv.constant0._Z12CalcDijkstraPiS_i)
        /*0078*/ 	.short	0x0380
        /*007a*/ 	.short	0x0014


	//----- nvinfo : EIATTR_SW_WAR
	.align		4
.L_26:
        /*007c*/ 	.byte	0x04, 0x36
        /*007e*/ 	.short	(.L_28 - .L_27)
.L_27:
        /*0080*/ 	.word	0x00000008
.L_28:


//--------------------- .nv.info._Z5debugi        --------------------------
	.section	.nv.info._Z5debugi,"",@"SHT_CUDA_INFO"
	.sectionflags	@""
	.align	4


	//----- nvinfo : EIATTR_CUDA_API_VERSION
	.align		4
        /*0000*/ 	.byte	0x04, 0x37
        /*0002*/ 	.short	(.L_30 - .L_29)
.L_29:
        /*0004*/ 	.word	0x00000082


	//----- nvinfo : EIATTR_KPARAM_INFO
	.align		4
.L_30:
        /*0008*/ 	.byte	0x04, 0x17
        /*000a*/ 	.short	(.L_32 - .L_31)
.L_31:
        /*000c*/ 	.word	0x00000000
        /*0010*/ 	.short	0x0000
        /*0012*/ 	.short	0x0000
        /*0014*/ 	.byte	0x00, 0xf0, 0x11, 0x00


	//----- nvinfo : EIATTR_SPARSE_MMA_MASK
	.align		4
.L_32:
        /*0018*/ 	.byte	0x03, 0x50
        /*001a*/ 	.short	0x0000


	//----- nvinfo : EIATTR_MAXREG_COUNT
	.align		4
        /*001c*/ 	.byte	0x03, 0x1b
        /*001e*/ 	.short	0x00ff


	//----- nvinfo : EIATTR_EXTERNS
	.align		4
        /*0020*/ 	.byte	0x04, 0x0f
        /*0022*/ 	.short	(.L_34 - .L_33)


	//   ....[0]....
	.align		4
.L_33:
        /*0024*/ 	.word	index@(vprintf)


	//----- nvinfo : EIATTR_MERCURY_ISA_VERSION
	.align		4
.L_34:
        /*0028*/ 	.byte	0x03, 0x5f
        /*002a*/ 	.short	0x0101


	//----- nvinfo : EIATTR_VRC_CTA_INIT_COUNT
	.align		4
        /*002c*/ 	.byte	0x02, 0x4a
	.zero		1
	.zero		1


	//----- nvinfo : EIATTR_SYSCALL_OFFSETS
	.align		4
        /*0030*/ 	.byte	0x04, 0x46
        /*0032*/ 	.short	(.L_36 - .L_35)


	//   ....[0]....
.L_35:
        /*0034*/ 	.word	0x000000e0


	//----- nvinfo : EIATTR_EXIT_INSTR_OFFSETS
	.align		4
.L_36:
        /*0038*/ 	.byte	0x04, 0x1c
        /*003a*/ 	.short	(.L_38 - .L_37)


	//   ....[0]....
.L_37:
        /*003c*/ 	.word	0x000000f0


	//----- nvinfo : EIATTR_CBANK_PARAM_SIZE
	.align		4
.L_38:
        /*0040*/ 	.byte	0x03, 0x19
        /*0042*/ 	.short	0x0004


	//----- nvinfo : EIATTR_PARAM_CBANK
	.align		4
        /*0044*/ 	.byte	0x04, 0x0a
        /*0046*/ 	.short	(.L_40 - .L_39)
	.align		4
.L_39:
        /*0048*/ 	.word	index@(.nv.constant0._Z5debugi)
        /*004c*/ 	.short	0x0380
        /*004e*/ 	.short	0x0004


	//----- nvinfo : EIATTR_SW_WAR
	.align		4
.L_40:
        /*0050*/ 	.byte	0x04, 0x36
        /*0052*/ 	.short	(.L_42 - .L_41)
.L_41:
        /*0054*/ 	.word	0x00000008
.L_42:


//--------------------- .nv.callgraph             --------------------------
	.section	.nv.callgraph,"",@"SHT_CUDA_CALLGRAPH"
	.align	4
	.sectionentsize	8
	.align		4
        /*0000*/ 	.word	0x00000000
	.align		4
        /*0004*/ 	.word	0xffffffff
	.align		4
        /*0008*/ 	.word	index@(_Z5debugi)
	.align		4
        /*000c*/ 	.word	index@(vprintf)
	.align		4
        /*0010*/ 	.word	0x00000000
	.align		4
        /*0014*/ 	.word	0xfffffffe
	.align		4
        /*0018*/ 	.word	0x00000000
	.align		4
        /*001c*/ 	.word	0xfffffffd
	.align		4
        /*0020*/ 	.word	0x00000000
	.align		4
        /*0024*/ 	.word	0xfffffffc


//--------------------- .nv.constant4             --------------------------
	.section	.nv.constant4,"a",@progbits
	.align	8
	.align		8
.nv.constant4:
        /*0000*/ 	.dword	$str
	.align		8
        /*0008*/ 	.dword	vprintf


//--------------------- .text._Z12CalcDijkstraPiS_i --------------------------
	.section	.text._Z12CalcDijkstraPiS_i,"ax",@progbits
	.align	128
        .global         _Z12CalcDijkstraPiS_i
        .type           _Z12CalcDijkstraPiS_i,@function
        .size           _Z12CalcDijkstraPiS_i,(.L_x_41 - _Z12CalcDijkstraPiS_i)
        .other          _Z12CalcDijkstraPiS_i,@"STO_CUDA_ENTRY STV_DEFAULT"
_Z12CalcDijkstraPiS_i:
.text._Z12CalcDijkstraPiS_i:
[----:B------:R-:W0:Y:S01]  /*0000*/  LDC R1, c[0x0][0x37c] ;  /* 0x0000df00ff017b82 */ /* 0x000e220000000800 */
[----:B------:R-:W1:Y:S01]  /*0010*/  S2R R0, SR_CTAID.X ;  /* 0x0000000000007919 */ /* 0x000e620000002500 */
[----:B------:R-:W1:Y:S01]  /*0020*/  LDCU UR4, c[0x0][0x360] ;  /* 0x00006c00ff0477ac */ /* 0x000e620008000800 */
[----:B0-----:R-:W-:Y:S01]  /*0030*/  VIADD R1, R1, 0xffffa240 ;  /* 0xffffa24001017836 */ /* 0x001fe20000000000 */
[----:B------:R-:W1:Y:S01]  /*0040*/  S2R R3, SR_TID.X ;  /* 0x0000000000037919 */ /* 0x000e620000002100 */
[----:B------:R-:W0:Y:S01]  /*0050*/  LDCU UR10, c[0x0][0x390] ;  /* 0x00007200ff0a77ac */ /* 0x000e220008000800 */
[----:B-1----:R-:W-:-:S05]  /*0060*/  IMAD R0, R0, UR4, R3 ;  /* 0x0000000400007c24 */ /* 0x002fca000f8e0203 */
[----:B0-----:R-:W-:-:S13]  /*0070*/  ISETP.GE.AND P0, PT, R0, UR10, PT ;  /* 0x0000000a00007c0c */ /* 0x001fda000bf06270 */
[----:B------:R-:W-:Y:S05]  /*0080*/  @P0 EXIT ;  /* 0x000000000000094d */ /* 0x000fea0003800000 */
[----:B------:R-:W-:-:S09]  /*0090*/  UISETP.GE.AND UP0, UPT, UR10, 0x1, UPT ;  /* 0x000000010a00788c */ /* 0x000fd2000bf06270 */
[----:B------:R-:W-:Y:S05]  /*00a0*/  BRA.U !UP0, `(.L_x_0) ;  /* 0x0000000508287547 */ /* 0x000fea000b800000 */
[----:B------:R-:W-:Y:S01]  /*00b0*/  UISETP.GE.U32.AND UP0, UPT, UR10, 0x10, UPT ;  /* 0x000000100a00788c */ /* 0x000fe2000bf06070 */
[----:B------:R-:W-:Y:S01]  /*00c0*/  IMAD.MOV.U32 R2, RZ, RZ, RZ ;  /* 0x000000ffff027224 */ /* 0x000fe200078e00ff */
[----:B------:R-:W-:-:S04]  /*00d0*/  ULOP3.LUT UR4, UR10, 0xf, URZ, 0xc0, !UPT ;  /* 0x0000000f0a047892 */ /* 0x000fc8000f8ec0ff */
[----:B------:R-:W-:-:S03]  /*00e0*/  UISETP.NE.AND UP1, UPT, UR4, URZ, UPT ;  /* 0x000000ff0400728c */ /* 0x000fc6000bf25270 */
[----:B------:R-:W-:Y:S08]  /*00f0*/  BRA.U !UP0, `(.L_x_1) ;  /* 0x00000001084c7547 */ /* 0x000ff0000b800000 */
[----:B------:R-:W-:Y:S01]  /*0100*/  ULOP3.LUT UR5, UR10, 0x7ffffff0, URZ, 0xc0, !UPT ;  /* 0x7ffffff00a057892 */ /* 0x000fe2000f8ec0ff */
[----:B------:R-:W-:Y:S02]  /*0110*/  IMAD.MOV.U32 R3, RZ, RZ, RZ ;  /* 0x000000ffff037224 */ /* 0x000fe400078e00ff */
[----:B------:R-:W-:Y:S02]  /*0120*/  IMAD.MOV.U32 R8, RZ, RZ, 0x7fffffff ;  /* 0x7fffffffff087424 */ /* 0x000fe400078e00ff */
[----:B------:R-:W-:Y:S02]  /*0130*/  IMAD.MOV.U32 R9, RZ, RZ, 0x7fffffff ;  /* 0x7fffffffff097424 */ /* 0x000fe400078e00ff */
[----:B------:R-:W-:Y:S02]  /*0140*/  IMAD.MOV.U32 R10, RZ, RZ, 0x7fffffff ;  /* 0x7fffffffff0a7424 */ /* 0x000fe400078e00ff */
[----:B------:R-:W-:Y:S02]  /*0150*/  IMAD.MOV.U32 R11, RZ, RZ, 0x7fffffff ;  /* 0x7fffffffff0b7424 */ /* 0x000fe400078e00ff */
[----:B------:R-:W-:-:S07]  /*0160*/  IMAD.U32 R2, RZ, RZ, UR5 ;  /* 0x00000005ff027e24 */ /* 0x000fce000f8e00ff */
.L_x_2:
[C---:B0-----:R-:W-:Y:S02]  /*0170*/  IMAD R4, R3.reuse, 0x4, R1 ;  /* 0x0000000403047824 */ /* 0x041fe400078e0201 */
[----:B------:R-:W-:-:S03]  /*0180*/  VIADD R3, R3, 0x10 ;  /* 0x0000001003037836 */ /* 0x000fc60000000000 */
[----:B------:R0:W-:Y:S02]  /*0190*/  STL.128 [R4], R8 ;  /* 0x0000000804007387 */ /* 0x0001e40000100c00 */
[----:B------:R-:W-:Y:S02]  /*01a0*/  ISETP.NE.AND P0, PT, R3, R2, PT ;  /* 0x000000020300720c */ /* 0x000fe40003f05270 */
[----:B------:R0:W-:Y:S04]  /*01b0*/  STL.128 [R4+0x2ee0], RZ ;  /* 0x002ee0ff04007387 */ /* 0x0001e80000100c00 */
[----:B------:R0:W-:Y:S04]  /*01c0*/  STL.128 [R4+0x10], R8 ;  /* 0x0000100804007387 */ /* 0x0001e80000100c00 */
[----:B------:R0:W-:Y:S04]  /*01d0*/  STL.128 [R4+0x2ef0], RZ ;  /* 0x002ef0ff04007387 */ /* 0x0001e80000100c00 */
[----:B------:R0:W-:Y:S04]  /*01e0*/  STL.128 [R4+0x20], R8 ;  /* 0x0000200804007387 */ /* 0x0001e80000100c00 */
[----:B------:R0:W-:Y:S04]  /*01f0*/  STL.128 [R4+0x2f00], RZ ;  /* 0x002f00ff04007387 */ /* 0x0001e80000100c00 */
[----:B------:R0:W-:Y:S04]  /*0200*/  STL.128 [R4+0x30], R8 ;  /* 0x0000300804007387 */ /* 0x0001e80000100c00 */
[----:B------:R0:W-:Y:S01]  /*0210*/  STL.128 [R4+0x2f10], RZ ;  /* 0x002f10ff04007387 */ /* 0x0001e20000100c00 */
[----:B------:R-:W-:Y:S05]  /*0220*/  @P0 BRA `(.L_x_2) ;  /* 0xfffffffc00d00947 */ /* 0x000fea000383ffff */
.L_x_1:
[----:B------:R-:W-:Y:S05]  /*0230*/  BRA.U !UP1, `(.L_x_0) ;  /* 0x0000000109c47547 */ /* 0x000fea000b800000 */
[----:B------:R-:W-:Y:S02]  /*0240*/  UISETP.GE.U32.AND UP0, UPT, UR4, 0x8, UPT ;  /* 0x000000080400788c */ /* 0x000fe4000bf06070 */
[----:B------:R-:W-:-:S04]  /*0250*/  ULOP3.LUT UR5, UR10, 0x7, URZ, 0xc0, !UPT ;  /* 0x000000070a057892 */ /* 0x000fc8000f8ec0ff */
[----:B------:R-:W-:-:S03]  /*0260*/  UISETP.NE.AND UP1, UPT, UR5, URZ, UPT ;  /* 0x000000ff0500728c */ /* 0x000fc6000bf25270 */
[----:B------:R-:W-:Y:S08]  /*0270*/  BRA.U !UP0, `(.L_x_3) ;  /* 0x00000001084c7547 */ /* 0x000ff0000b800000 */
[C---:B------:R-:W-:Y:S02]  /*0280*/  IMAD R3, R2.reuse, 0x4, R1 ;  /* 0x0000000402037824 */ /* 0x040fe400078e0201 */
[----:B0-----:R-:W-:Y:S02]  /*0290*/  IMAD.MOV.U32 R4, RZ, RZ, 0x7fffffff ;  /* 0x7fffffffff047424 */ /* 0x001fe400078e00ff */
[----:B------:R-:W-:Y:S01]  /*02a0*/  VIADD R2, R2, 0x8 ;  /* 0x0000000802027836 */ /* 0x000fe20000000000 */
[----:B------:R1:W-:Y:S04]  /*02b0*/  STL [R3+0x2ee0], RZ ;  /* 0x002ee0ff03007387 */ /* 0x0003e80000100800 */
[----:B------:R1:W-:Y:S04]  /*02c0*/  STL [R3], R4 ;  /* 0x0000000403007387 */ /* 0x0003e80000100800 */
[----:B------:R1:W-:Y:S04]  /*02d0*/  STL [R3+0x4], R4 ;  /* 0x0000040403007387 */ /* 0x0003e80000100800 */
[----:B------:R1:W-:Y:S04]  /*02e0*/  STL [R3+0x8], R4 ;  /* 0x0000080403007387 */ /* 0x0003e80000100800 */
[----:B------:R1:W-:Y:S04]  /*02f0*/  STL [R3+0xc], R4 ;  /* 0x00000c0403007387 */ /* 0x0003e80000100800 */
[----:B------:R1:W-:Y:S04]  /*0300*/  STL [R3+0x10], R4 ;  /* 0x0000100403007387 */ /* 0x0003e80000100800 */
[----:B------:R1:W-:Y:S04]  /*0310*/  STL [R3+0x14], R4 ;  /* 0x0000140403007387 */ /* 0x0003e80000100800 */
[----:B------:R1:W-:Y:S04]  /*0320*/  STL [R3+0x18], R4 ;  /* 0x0000180403007387 */ /* 0x0003e80000100800 */
[----:B------:R1:W-:Y:S04]  /*0330*/  STL [R3+0x1c], R4 ;  /* 0x00001c0403007387 */ /* 0x0003e80000100800 */
[----:B------:R1:W-:Y:S04]  /*0340*/  STL [R3+0x2ee4], RZ ;  /* 0x002ee4ff03007387 */ /* 0x0003e80000100800 */
[----:B------:R1:W-:Y:S04]  /*0350*/  STL [R3+0x2ee8], RZ ;  /* 0x002ee8ff03007387 */ /* 0x0003e80000100800 */
[----:B------:R1:W-:Y:S04]  /*0360*/  STL [R3+0x2eec], RZ ;  /* 0x002eecff03007387 */ /* 0x0003e80000100800 */
[----:B------:R1:W-:Y:S04]  /*0370*/  STL [R3+0x2ef0], RZ ;  /* 0x002ef0ff03007387 */ /* 0x0003e80000100800 */
[----:B------:R1:W-:Y:S04]  /*0380*/  STL [R3+0x2ef4], RZ ;  /* 0x002ef4ff03007387 */ /* 0x0003e80000100800 */
[----:B------:R1:W-:Y:S04]  /*0390*/  STL [R3+0x2ef8], RZ ;  /* 0x002ef8ff03007387 */ /* 0x0003e80000100800 */
[----:B------:R1:W-:Y:S02]  /*03a0*/  STL [R3+0x2efc], RZ ;  /* 0x002efcff03007387 */ /* 0x0003e40000100800 */
.L_x_3:
[----:B------:R-:W-:Y:S05]  /*03b0*/  BRA.U !UP1, `(.L_x_0) ;  /* 0x0000000109647547 */ /* 0x000fea000b800000 */
[----:B------:R-:W-:Y:S02]  /*03c0*/  UISETP.GE.U32.AND UP0, UPT, UR5, 0x4, UPT ;  /* 0x000000040500788c */ /* 0x000fe4000bf06070 */
[----:B------:R-:W-:-:S04]  /*03d0*/  ULOP3.LUT UR6, UR10, 0x3, URZ, 0xc0, !UPT ;  /* 0x000000030a067892 */ /* 0x000fc8000f8ec0ff */
[----:B------:R-:W-:-:S03]  /*03e0*/  UISETP.NE.AND UP1, UPT, UR6, URZ, UPT ;  /* 0x000000ff0600728c */ /* 0x000fc6000bf25270 */
[----:B------:R-:W-:Y:S08]  /*03f0*/  BRA.U !UP0, `(.L_x_4) ;  /* 0x00000001082c7547 */ /* 0x000ff0000b800000 */
[C---:B-1----:R-:W-:Y:S02]  /*0400*/  IMAD R3, R2.reuse, 0x4, R1 ;  /* 0x0000000402037824 */ /* 0x042fe400078e0201 */
[----:B0-----:R-:W-:Y:S02]  /*0410*/  IMAD.MOV.U32 R4, RZ, RZ, 0x7fffffff ;  /* 0x7fffffffff047424 */ /* 0x001fe400078e00ff */
[----:B------:R-:W-:Y:S01]  /*0420*/  VIADD R2, R2, 0x4 ;  /* 0x0000000402027836 */ /* 0x000fe20000000000 */
[----:B------:R2:W-:Y:S04]  /*0430*/  STL [R3+0x2ee0], RZ ;  /* 0x002ee0ff03007387 */ /* 0x0005e80000100800 */
[----:B------:R2:W-:Y:S04]  /*0440*/  STL [R3], R4 ;  /* 0x0000000403007387 */ /* 0x0005e80000100800 */
[----:B------:R2:W-:Y:S04]  /*0450*/  STL [R3+0x4], R4 ;  /* 0x0000040403007387 */ /* 0x0005e80000100800 */
[----:B------:R2:W-:Y:S04]  /*0460*/  STL [R3+0x8], R4 ;  /* 0x0000080403007387 */ /* 0x0005e80000100800 */
[----:B------:R2:W-:Y:S04]  /*0470*/  STL [R3+0xc], R4 ;  /* 0x00000c0403007387 */ /* 0x0005e80000100800 */
[----:B------:R2:W-:Y:S04]  /*0480*/  STL [R3+0x2ee4], RZ ;  /* 0x002ee4ff03007387 */ /* 0x0005e80000100800 */
[----:B------:R2:W-:Y:S04]  /*0490*/  STL [R3+0x2ee8], RZ ;  /* 0x002ee8ff03007387 */ /* 0x0005e80000100800 */
[----:B------:R2:W-:Y:S02]  /*04a0*/  STL [R3+0x2eec], RZ ;  /* 0x002eecff03007387 */ /* 0x0005e40000100800 */
.L_x_4:
[----:B------:R-:W-:Y:S05]  /*04b0*/  BRA.U !UP1, `(.L_x_0) ;  /* 0x0000000109247547 */ /* 0x000fea000b800000 */
[----:B012---:R-:W-:Y:S01]  /*04c0*/  IMAD.MOV.U32 R4, RZ, RZ, 0x7fffffff ;  /* 0x7fffffffff047424 */ /* 0x007fe200078e00ff */
[----:B------:R-:W-:-:S06]  /*04d0*/  UMOV UR4, URZ ;  /* 0x000000ff00047c82 */ /* 0x000fcc0008000000 */
.L_x_5:
[C---:B---3--:R-:W-:Y:S01]  /*04e0*/  IMAD R3, R2.reuse, 0x4, R1 ;  /* 0x0000000402037824 */ /* 0x048fe200078e0201 */
[----:B------:R-:W-:Y:S01]  /*04f0*/  UIADD3 UR4, UPT, UPT, UR4, 0x1, URZ ;  /* 0x0000000104047890 */ /* 0x000fe2000fffe0ff */
[----:B------:R-:W-:-:S03]  /*0500*/  VIADD R2, R2, 0x1 ;  /* 0x0000000102027836 */ /* 0x000fc60000000000 */
[----:B------:R3:W-:Y:S01]  /*0510*/  STL [R3], R4 ;  /* 0x0000000403007387 */ /* 0x0007e20000100800 */
[----:B------:R-:W-:-:S03]  /*0520*/  UISETP.NE.AND UP0, UPT, UR4, UR6, UPT ;  /* 0x000000060400728c */ /* 0x000fc6000bf05270 */
[----:B------:R3:W-:Y:S06]  /*0530*/  STL [R3+0x2ee0], RZ ;  /* 0x002ee0ff03007387 */ /* 0x0007ec0000100800 */
[----:B------:R-:W-:Y:S05]  /*0540*/  BRA.U UP0, `(.L_x_5) ;  /* 0xfffffffd00e47547 */ /* 0x000fea000b83ffff */
.L_x_0:
[----:B------:R-:W-:Y:S01]  /*0550*/  IMAD R2, R0, 0x4, R1 ;  /* 0x0000000400027824 */ /* 0x000fe200078e0201 */
[----:B------:R-:W-:Y:S01]  /*0560*/  UISETP.GE.AND UP0, UPT, UR10, 0x2, UPT ;  /* 0x000000020a00788c */ /* 0x000fe2000bf06270 */
[----:B------:R-:W4:Y:S03]  /*0570*/  LDCU.64 UR8, c[0x0][0x358] ;  /* 0x00006b00ff0877ac */ /* 0x000f260008000a00 */
[----:B------:R0:W-:Y:S05]  /*0580*/  STL [R2], RZ ;  /* 0x000000ff02007387 */ /* 0x0001ea0000100800 */
[----:B------:R-:W-:Y:S05]  /*0590*/  BRA.U !UP0, `(.L_x_6) ;  /* 0x0000001508f47547 */ /* 0x000fea000b800000 */
[----:B------:R-:W-:Y:S02]  /*05a0*/  ULOP3.LUT UR11, UR10, 0x3, URZ, 0xc0, !UPT ;  /* 0x000000030a0b7892 */ /* 0x000fe4000f8ec0ff */
[----:B------:R-:W-:Y:S02]  /*05b0*/  ULOP3.LUT UR6, UR10, 0x7ffffffc, URZ, 0xc0, !UPT ;  /* 0x7ffffffc0a067892 */ /* 0x000fe4000f8ec0ff */
[----:B------:R-:W-:Y:S01]  /*05c0*/  UIADD3 UR7, UPT, UPT, UR10, -0x2, URZ ;  /* 0xfffffffe0a077890 */ /* 0x000fe2000fffe0ff */
[----:B------:R-:W-:-:S11]  /*05d0*/  UMOV UR4, URZ ;  /* 0x000000ff00047c82 */ /* 0x000fd60008000000 */
.L_x_32:
[----:B------:R-:W5:Y:S01]  /*05e0*/  LDCU UR12, c[0x0][0x390] ;  /* 0x00007200ff0c77ac */ /* 0x000f620008000800 */
[----:B0123--:R-:W-:Y:S02]  /*05f0*/  IMAD.MOV.U32 R3, RZ, RZ, 0x7fffffff ;  /* 0x7fffffffff037424 */ /* 0x00ffe400078e00ff */
[----:B0-----:R-:W-:Y:S01]  /*0600*/  IMAD.MOV.U32 R4, RZ, RZ, RZ ;  /* 0x000000ffff047224 */ /* 0x001fe200078e00ff */
[----:B------:R-:W-:Y:S01]  /*0610*/  UMOV UR5, UR4 ;  /* 0x0000000400057c82 */ /* 0x000fe20008000000 */
[----:B------:R-:W-:Y:S02]  /*0620*/  UIADD3 UR4, UPT, UPT, UR4, 0x1, URZ ;  /* 0x0000000104047890 */ /* 0x000fe4000fffe0ff */
[----:B------:R-:W-:Y:S02]  /*0630*/  UISETP.NE.AND UP0, UPT, UR5, UR7, UPT ;  /* 0x000000070500728c */ /* 0x000fe4000bf05270 */
[----:B-----5:R-:W-:-:S09]  /*0640*/  UISETP.GE.U32.AND UP1, UPT, UR12, 0x4, UPT ;  /* 0x000000040c00788c */ /* 0x020fd2000bf26070 */
[----:B----4-:R-:W-:Y:S05]  /*0650*/  BRA.U !UP1, `(.L_x_7) ;  /* 0x0000000d09347547 */ /* 0x010fea000b800000 */
[----:B------:R-:W-:Y:S01]  /*0660*/  UISETP.GT.AND UP1, UPT, UR6, URZ, UPT ;  /* 0x000000ff0600728c */ /* 0x000fe2000bf24270 */
[----:B------:R-:W-:Y:S02]  /*0670*/  IMAD.MOV.U32 R3, RZ, RZ, 0x7fffffff ;  /* 0x7fffffffff037424 */ /* 0x000fe400078e00ff */
[----:B------:R-:W-:-:S06]  /*0680*/  IMAD.MOV.U32 R12, RZ, RZ, RZ ;  /* 0x000000ffff0c7224 */ /* 0x000fcc00078e00ff */
[----:B------:R-:W-:Y:S05]  /*0690*/  BRA.U !UP1, `(.L_x_8) ;  /* 0x0000000909b07547 */ /* 0x000fea000b800000 */
[----:B------:R-:W-:Y:S02]  /*06a0*/  IADD3 R5, PT, PT, -R12, UR6, RZ ;  /* 0x000000060c057c10 */ /* 0x000fe4000fffe1ff */
[----:B------:R-:W-:Y:S02]  /*06b0*/  PLOP3.LUT P0, PT, PT, PT, PT, 0x80, 0x8 ;  /* 0x000000000008781c */ /* 0x000fe40003f0f070 */
[----:B------:R-:W-:-:S13]  /*06c0*/  ISETP.GT.AND P1, PT, R5, 0xc, PT ;  /* 0x0000000c0500780c */ /* 0x000fda0003f24270 */
[----:B------:R-:W-:Y:S05]  /*06d0*/  @!P1 BRA `(.L_x_9) ;  /* 0x0000000400b49947 */ /* 0x000fea0003800000 */
[----:B------:R-:W-:Y:S01]  /*06e0*/  PLOP3.LUT P0, PT, PT, PT, PT, 0x8, 0x80 ;  /* 0x000000000080781c */ /* 0x000fe20003f0e170 */
[----:B------:R-:W-:-:S12]  /*06f0*/  UIADD3 UR5, UPT, UPT, UR6, -0xc, URZ ;  /* 0xfffffff406057890 */ /* 0x000fd8000fffe0ff */
.L_x_10:
[----:B------:R-:W-:-:S05]  /*0700*/  IMAD R19, R12, 0x4, R1 ;  /* 0x000000040c137824 */ /* 0x000fca00078e0201 */
[----:B------:R-:W2:Y:S01]  /*0710*/  LDL.128 R4, [R19+0x2ee0] ;  /* 0x002ee00013047983 */ /* 0x000ea20000100c00 */
[----:B------:R-:W-:-:S04]  /*0720*/  VIADD R17, R12, 0x4 ;  /* 0x000000040c117836 */ /* 0x000fc80000000000 */
[----:B------:R-:W-:-:S05]  /*0730*/  IMAD R15, R17, 0x4, R1 ;  /* 0x00000004110f7824 */ /* 0x000fca00078e0201 */
[----:B------:R-:W3:Y:S01]  /*0740*/  LDL.128 R8, [R15+0x2ee0] ;  /* 0x002ee0000f087983 */ /* 0x000ee20000100c00 */
[----:B--2---:R-:W-:-:S13]  /*0750*/  ISETP.NE.AND P4, PT, R4, RZ, PT ;  /* 0x000000ff0400720c */ /* 0x004fda0003f85270 */
[----:B------:R-:W2:Y:S01]  /*0760*/  @!P4 LDL R18, [R19] ;  /* 0x000000001312c983 */ /* 0x000ea20000100800 */
[----:B------:R-:W-:Y:S02]  /*0770*/  ISETP.NE.AND P6, PT, R5, RZ, PT ;  /* 0x000000ff0500720c */ /* 0x000fe40003fc5270 */
[----:B------:R-:W-:Y:S02]  /*0780*/  ISETP.NE.AND P3, PT, R6, RZ, PT ;  /* 0x000000ff0600720c */ /* 0x000fe40003f65270 */
[----:B------:R-:W-:Y:S02]  /*0790*/  ISETP.NE.AND P2, PT, R7, RZ, PT ;  /* 0x000000ff0700720c */ /* 0x000fe40003f45270 */
[----:B---3--:R-:W-:-:S07]  /*07a0*/  ISETP.NE.AND P1, PT, R8, RZ, PT ;  /* 0x000000ff0800720c */ /* 0x008fce0003f25270 */
[----:B------:R-:W3:Y:S01]  /*07b0*/  @!P6 LDL R20, [R19+0x4] ;  /* 0x000004001314e983 */ /* 0x000ee20000100800 */
[----:B------:R-:W-:-:S03]  /*07c0*/  VIADD R13, R12, 0x8 ;  /* 0x000000080c0d7836 */ /* 0x000fc60000000000 */
[----:B------:R-:W5:Y:S01]  /*07d0*/  @!P3 LDL R22, [R19+0x8] ;  /* 0x000008001316b983 */ /* 0x000f620000100800 */
[----:B------:R-:W-:-:S03]  /*07e0*/  IMAD R14, R13, 0x4, R1 ;  /* 0x000000040d0e7824 */ /* 0x000fc600078e0201 */
[----:B------:R-:W4:Y:S04]  /*07f0*/  @!P2 LDL R24, [R19+0xc] ;  /* 0x00000c001318a983 */ /* 0x000f280000100800 */
[----:B------:R-:W4:Y:S04]  /*0800*/  LDL.128 R4, [R14+0x2ee0] ;  /* 0x002ee0000e047983 */ /* 0x000f280000100c00 */
[----:B------:R-:W4:Y:S01]  /*0810*/  @!P1 LDL R8, [R15] ;  /* 0x000000000f089983 */ /* 0x000f220000100800 */
[----:B--2---:R-:W-:-:S04]  /*0820*/  @!P4 ISETP.GT.AND P5, PT, R18, R3, PT ;  /* 0x000000031200c20c */ /* 0x004fc80003fa4270 */
[----:B------:R-:W-:Y:S02]  /*0830*/  @!P4 SEL R2, R2, R12, P5 ;  /* 0x0000000c0202c207 */ /* 0x000fe40002800000 */
[----:B------:R-:W-:-:S13]  /*0840*/  ISETP.NE.AND P5, PT, R9, RZ, PT ;  /* 0x000000ff0900720c */ /* 0x000fda0003fa5270 */
[----:B------:R-:W2:Y:S01]  /*0850*/  @!P5 LDL R16, [R15+0x4] ;  /* 0x000004000f10d983 */ /* 0x000ea20000100800 */
[----:B------:R-:W-:Y:S01]  /*0860*/  @!P4 VIMNMX R3, PT, PT, R3, R18, PT ;  /* 0x000000120303c248 */ /* 0x000fe20003fe0100 */
[----:B------:R-:W-:-:S03]  /*0870*/  @!P6 VIADD R9, R12, 0x1 ;  /* 0x000000010c09e836 */ /* 0x000fc60000000000 */
[----:B---3--:R-:W-:Y:S02]  /*0880*/  @!P6 ISETP.GT.AND P4, PT, R20, R3, PT ;  /* 0x000000031400e20c */ /* 0x008fe40003f84270 */
[----:B------:R-:W-:Y:S02]  /*0890*/  @!P6 VIMNMX R3, PT, PT, R3, R20, PT ;  /* 0x000000140303e248 */ /* 0x000fe40003fe0100 */
[----:B------:R-:W-:Y:S01]  /*08a0*/  @!P6 SEL R2, R2, R9, P4 ;  /* 0x000000090202e207 */ /* 0x000fe20002000000 */
[----:B------:R-:W-:Y:S01]  /*08b0*/  @!P3 VIADD R9, R12, 0x2 ;  /* 0x000000020c09b836 */ /* 0x000fe20000000000 */
[----:B-----5:R-:W-:Y:S02]  /*08c0*/  @!P3 ISETP.GT.AND P4, PT, R22, R3, PT ;  /* 0x000000031600b20c */ /* 0x020fe40003f84270 */
[----:B------:R-:W-:Y:S02]  /*08d0*/  ISETP.NE.AND P6, PT, R10, RZ, PT ;  /* 0x000000ff0a00720c */ /* 0x000fe40003fc5270 */
[----:B------:R-:W-:-:S02]  /*08e0*/  @!P3 VIMNMX R3, PT, PT, R3, R22, PT ;  /* 0x000000160303b248 */ /* 0x000fc40003fe0100 */
[----:B------:R-:W-:Y:S01]  /*08f0*/  @!P3 SEL R2, R2, R9, P4 ;  /* 0x000000090202b207 */ /* 0x000fe20002000000 */
[----:B------:R-:W-:Y:S01]  /*0900*/  @!P2 VIADD R9, R12, 0x3 ;  /* 0x000000030c09a836 */ /* 0x000fe20000000000 */
[----:B------:R-:W-:Y:S02]  /*0910*/  ISETP.NE.AND P4, PT, R11, RZ, PT ;  /* 0x000000ff0b00720c */ /* 0x000fe40003f85270 */
[----:B----4-:R-:W-:Y:S02]  /*0920*/  @!P2 ISETP.GT.AND P3, PT, R24, R3, PT ;  /* 0x000000031800a20c */ /* 0x010fe40003f64270 */
[----:B------:R-:W-:Y:S02]  /*0930*/  @!P2 VIMNMX R3, PT, PT, R3, R24, PT ;  /* 0x000000180303a248 */ /* 0x000fe40003fe0100 */
[----:B------:R-:W-:Y:S01]  /*0940*/  @!P2 SEL R2, R2, R9, P3 ;  /* 0x000000090202a207 */ /* 0x000fe20001800000 */
[----:B------:R-:W3:Y:S01]  /*0950*/  @!P6 LDL R20, [R15+0x8] ;  /* 0x000008000f14e983 */ /* 0x000ee20000100800 */
[----:B------:R-:W-:-:S02]  /*0960*/  ISETP.NE.AND P3, PT, R4, RZ, PT ;  /* 0x000000ff0400720c */ /* 0x000fc40003f65270 */
[----:B------:R-:W-:Y:S01]  /*0970*/  @!P1 ISETP.GT.AND P2, PT, R8, R3, PT ;  /* 0x000000030800920c */ /* 0x000fe20003f44270 */
[C---:B------:R-:W-:Y:S01]  /*0980*/  VIADD R4, R12.reuse, 0xc ;  /* 0x0000000c0c047836 */ /* 0x040fe20000000000 */
[----:B------:R-:W-:Y:S01]  /*0990*/  @!P1 VIMNMX R3, PT, PT, R3, R8, PT ;  /* 0x0000000803039248 */ /* 0x000fe20003fe0100 */
[----:B------:R-:W-:Y:S01]  /*09a0*/  @!P5 VIADD R9, R12, 0x5 ;  /* 0x000000050c09d836 */ /* 0x000fe20000000000 */
[----:B------:R-:W-:Y:S01]  /*09b0*/  @!P1 SEL R2, R2, R17, P2 ;  /* 0x0000001102029207 */ /* 0x000fe20001000000 */
[----:B------:R0:W4:Y:S01]  /*09c0*/  @!P4 LDL R22, [R15+0xc] ;  /* 0x00000c000f16c983 */ /* 0x0001220000100800 */
[----:B------:R-:W-:Y:S01]  /*09d0*/  ISETP.NE.AND P1, PT, R5, RZ, PT ;  /* 0x000000ff0500720c */ /* 0x000fe20003f25270 */
[----:B------:R-:W-:-:S04]  /*09e0*/  IMAD R5, R4, 0x4, R1 ;  /* 0x0000000404057824 */ /* 0x000fc800078e0201 */
[----:B------:R-:W5:Y:S01]  /*09f0*/  @!P3 LDL R18, [R14] ;  /* 0x000000000e12b983 */ /* 0x000f620000100800 */
[----:B--2---:R-:W-:-:S04]  /*0a00*/  @!P5 ISETP.GT.AND P2, PT, R16, R3, PT ;  /* 0x000000031000d20c */ /* 0x004fc80003f44270 */
[----:B------:R-:W-:Y:S02]  /*0a10*/  @!P5 SEL R2, R2, R9, P2 ;  /* 0x000000090202d207 */ /* 0x000fe40001000000 */
[----:B------:R-:W2:Y:S01]  /*0a20*/  LDL.128 R8, [R5+0x2ee0] ;  /* 0x002ee00005087983 */ /* 0x000ea20000100c00 */
[----:B------:R-:W-:-:S03]  /*0a30*/  ISETP.NE.AND P2, PT, R6, RZ, PT ;  /* 0x000000ff0600720c */ /* 0x000fc60003f45270 */
[----:B------:R-:W2:Y:S10]  /*0a40*/  @!P1 LDL R6, [R14+0x4] ;  /* 0x000004000e069983 */ /* 0x000eb40000100800 */
[----:B------:R-:W2:Y:S01]  /*0a50*/  @!P2 LDL R24, [R14+0x8] ;  /* 0x000008000e18a983 */ /* 0x000ea20000100800 */
[----:B------:R-:W-:Y:S01]  /*0a60*/  @!P5 VIMNMX R3, PT, PT, R3, R16, PT ;  /* 0x000000100303d248 */ /* 0x000fe20003fe0100 */
[----:B0-----:R-:W-:-:S03]  /*0a70*/  @!P6 VIADD R15, R12, 0x6 ;  /* 0x000000060c0fe836 */ /* 0x001fc60000000000 */
[----:B---3--:R-:W-:Y:S02]  /*0a80*/  @!P6 ISETP.GT.AND P5, PT, R20, R3, PT ;  /* 0x000000031400e20c */ /* 0x008fe40003fa4270 */
[----:B------:R-:W-:Y:S02]  /*0a90*/  @!P6 VIMNMX R3, PT, PT, R3, R20, PT ;  /* 0x000000140303e248 */ /* 0x000fe40003fe0100 */
[----:B------:R-:W-:Y:S01]  /*0aa0*/  @!P6 SEL R2, R2, R15, P5 ;  /* 0x0000000f0202e207 */ /* 0x000fe20002800000 */
[----:B------:R-:W-:Y:S01]  /*0ab0*/  @!P4 VIADD R15, R12, 0x7 ;  /* 0x000000070c0fc836 */ /* 0x000fe20000000000 */
[----:B------:R-:W-:Y:S02]  /*0ac0*/  ISETP.NE.AND P5, PT, R7, RZ, PT ;  /* 0x000000ff0700720c */ /* 0x000fe40003fa5270 */
[----:B----4-:R-:W-:Y:S02]  /*0ad0*/  @!P4 ISETP.GT.AND P6, PT, R22, R3, PT ;  /* 0x000000031600c20c */ /* 0x010fe40003fc4270 */
[----:B------:R-:W-:-:S02]  /*0ae0*/  @!P4 VIMNMX R3, PT, PT, R3, R22, PT ;  /* 0x000000160303c248 */ /* 0x000fc40003fe0100 */
[----:B------:R-:W-:Y:S02]  /*0af0*/  @!P4 SEL R2, R2, R15, P6 ;  /* 0x0000000f0202c207 */ /* 0x000fe40003000000 */
[----:B-----5:R-:W-:Y:S02]  /*0b00*/  @!P3 ISETP.GT.AND P6, PT, R18, R3, PT ;  /* 0x000000031200b20c */ /* 0x020fe40003fc4270 */
[----:B------:R-:W-:Y:S02]  /*0b10*/  @!P3 VIMNMX R3, PT, PT, R3, R18, PT ;  /* 0x000000120303b248 */ /* 0x000fe40003fe0100 */
[----:B------:R-:W-:Y:S01]  /*0b20*/  @!P3 SEL R2, R2, R13, P6 ;  /* 0x0000000d0202b207 */ /* 0x000fe20003000000 */
[----:B------:R-:W3:Y:S01]  /*0b30*/  @!P5 LDL R14, [R14+0xc] ;  /* 0x00000c000e0ed983 */ /* 0x000ee20000100800 */
[----:B------:R-:W-:Y:S01]  /*0b40*/  @!P1 VIADD R7, R12, 0x9 ;  /* 0x000000090c079836 */ /* 0x000fe20000000000 */
[----:B--2---:R-:W-:Y:S02]  /*0b50*/  ISETP.NE.AND P4, PT, R8, RZ, PT ;  /* 0x000000ff0800720c */ /* 0x004fe40003f85270 */
[----:B------:R-:W-:-:S02]  /*0b60*/  ISETP.NE.AND P3, PT, R9, RZ, PT ;  /* 0x000000ff0900720c */ /* 0x000fc40003f65270 */
[----:B------:R-:W-:Y:S02]  /*0b70*/  @!P1 ISETP.GT.AND P6, PT, R6, R3, PT ;  /* 0x000000030600920c */ /* 0x000fe40003fc4270 */
[----:B------:R-:W-:Y:S02]  /*0b80*/  @!P1 VIMNMX R3, PT, PT, R3, R6, PT ;  /* 0x0000000603039248 */ /* 0x000fe40003fe0100 */
[----:B------:R-:W-:Y:S01]  /*0b90*/  @!P1 SEL R2, R2, R7, P6 ;  /* 0x0000000702029207 */ /* 0x000fe20003000000 */
[----:B------:R-:W-:Y:S01]  /*0ba0*/  @!P2 VIADD R7, R12, 0xa ;  /* 0x0000000a0c07a836 */ /* 0x000fe20000000000 */
[----:B------:R-:W-:-:S03]  /*0bb0*/  ISETP.NE.AND P1, PT, R10, RZ, PT ;  /* 0x000000ff0a00720c */ /* 0x000fc60003f25270 */
[----:B------:R-:W2:Y:S01]  /*0bc0*/  @!P4 LDL R6, [R5] ;  /* 0x000000000506c983 */ /* 0x000ea20000100800 */
[----:B------:R-:W-:-:S03]  /*0bd0*/  @!P2 ISETP.GT.AND P6, PT, R24, R3, PT ;  /* 0x000000031800a20c */ /* 0x000fc60003fc4270 */
[----:B------:R-:W4:Y:S01]  /*0be0*/  @!P3 LDL R8, [R5+0x4] ;  /* 0x000004000508b983 */ /* 0x000f220000100800 */
[----:B------:R-:W-:Y:S02]  /*0bf0*/  @!P2 SEL R2, R2, R7, P6 ;  /* 0x000000070202a207 */ /* 0x000fe40003000000 */
[----:B------:R-:W-:-:S03]  /*0c00*/  ISETP.NE.AND P6, PT, R11, RZ, PT ;  /* 0x000000ff0b00720c */ /* 0x000fc60003fc5270 */
[----:B------:R-:W5:Y:S10]  /*0c10*/  @!P1 LDL R10, [R5+0x8] ;  /* 0x00000800050a9983 */ /* 0x000f740000100800 */
[----:B------:R0:W5:Y:S01]  /*0c20*/  @!P6 LDL R16, [R5+0xc] ;  /* 0x00000c000510e983 */ /* 0x0001620000100800 */
[----:B------:R-:W-:Y:S01]  /*0c30*/  @!P2 VIMNMX R3, PT, PT, R3, R24, PT ;  /* 0x000000180303a248 */ /* 0x000fe20003fe0100 */
[----:B------:R-:W-:-:S03]  /*0c40*/  @!P5 VIADD R7, R12, 0xb ;  /* 0x0000000b0c07d836 */ /* 0x000fc60000000000 */
[----:B---3--:R-:W-:Y:S02]  /*0c50*/  @!P5 ISETP.GT.AND P2, PT, R14, R3, PT ;  /* 0x000000030e00d20c */ /* 0x008fe40003f44270 */
[----:B------:R-:W-:Y:S02]  /*0c60*/  @!P5 VIMNMX R3, PT, PT, R3, R14, PT ;  /* 0x0000000e0303d248 */ /* 0x000fe40003fe0100 */
[----:B------:R-:W-:Y:S01]  /*0c70*/  @!P5 SEL R2, R2, R7, P2 ;  /* 0x000000070202d207 */ /* 0x000fe20001000000 */
[C---:B0-----:R-:W-:Y:S02]  /*0c80*/  @!P3 VIADD R5, R12.reuse, 0xd ;  /* 0x0000000d0c05b836 */ /* 0x041fe40000000000 */
[C---:B------:R-:W-:Y:S02]  /*0c90*/  @!P1 VIADD R7, R12.reuse, 0xe ;  /* 0x0000000e0c079836 */ /* 0x040fe40000000000 */
[C---:B------:R-:W-:Y:S02]  /*0ca0*/  @!P6 VIADD R9, R12.reuse, 0xf ;  /* 0x0000000f0c09e836 */ /* 0x040fe40000000000 */
[----:B------:R-:W-:Y:S01]  /*0cb0*/  VIADD R12, R12, 0x10 ;  /* 0x000000100c0c7836 */ /* 0x000fe20000000000 */
[----:B--2---:R-:W-:-:S02]  /*0cc0*/  @!P4 ISETP.GT.AND P2, PT, R6, R3, PT ;  /* 0x000000030600c20c */ /* 0x004fc40003f44270 */
[----:B------:R-:W-:Y:S02]  /*0cd0*/  @!P4 VIMNMX R3, PT, PT, R3, R6, PT ;  /* 0x000000060303c248 */ /* 0x000fe40003fe0100 */
[----:B------:R-:W-:Y:S02]  /*0ce0*/  @!P4 SEL R2, R2, R4, P2 ;  /* 0x000000040202c207 */ /* 0x000fe40001000000 */
[----:B----4-:R-:W-:-:S04]  /*0cf0*/  @!P3 ISETP.GT.AND P4, PT, R8, R3, PT ;  /* 0x000000030800b20c */ /* 0x010fc80003f84270 */
[----:B------:R-:W-:Y:S02]  /*0d00*/  @!P3 SEL R2, R2, R5, P4 ;  /* 0x000000050202b207 */ /* 0x000fe40002000000 */
[----:B------:R-:W-:Y:S02]  /*0d10*/  ISETP.GE.AND P4, PT, R12, UR5, PT ;  /* 0x000000050c007c0c */ /* 0x000fe4000bf86270 */
[----:B------:R-:W-:-:S04]  /*0d20*/  @!P3 VIMNMX R3, PT, PT, R3, R8, PT ;  /* 0x000000080303b248 */ /* 0x000fc80003fe0100 */
[----:B-----5:R-:W-:Y:S02]  /*0d30*/  @!P1 ISETP.GT.AND P2, PT, R10, R3, PT ;  /* 0x000000030a00920c */ /* 0x020fe40003f44270 */
[----:B------:R-:W-:Y:S02]  /*0d40*/  @!P1 VIMNMX R3, PT, PT, R3, R10, PT ;  /* 0x0000000a03039248 */ /* 0x000fe40003fe0100 */
[----:B------:R-:W-:Y:S02]  /*0d50*/  @!P1 SEL R2, R2, R7, P2 ;  /* 0x0000000702029207 */ /* 0x000fe40001000000 */
[----:B------:R-:W-:Y:S02]  /*0d60*/  @!P6 ISETP.GT.AND P3, PT, R16, R3, PT ;  /* 0x000000031000e20c */ /* 0x000fe40003f64270 */
[----:B------:R-:W-:Y:S02]  /*0d70*/  @!P6 VIMNMX R3, PT, PT, R3, R16, PT ;  /* 0x000000100303e248 */ /* 0x000fe40003fe0100 */
[----:B------:R-:W-:Y:S01]  /*0d80*/  @!P6 SEL R2, R2, R9, P3 ;  /* 0x000000090202e207 */ /* 0x000fe20001800000 */
[----:B------:R-:W-:Y:S08]  /*0d90*/  @!P4 BRA `(.L_x_10) ;  /* 0xfffffff80058c947 */ /* 0x000ff0000383ffff */
[----:B------:R-:W-:-:S07]  /*0da0*/  IMAD.U32 R4, RZ, RZ, UR6 ;  /* 0x00000006ff047e24 */ /* 0x000fce000f8e00ff */
.L_x_9:
[----:B------:R-:W-:-:S04]  /*0db0*/  IADD3 R5, PT, PT, -R12, UR6, RZ ;  /* 0x000000060c057c10 */ /* 0x000fc8000fffe1ff */
[----:B------:R-:W-:-:S13]  /*0dc0*/  ISETP.GT.AND P1, PT, R5, 0x4, PT ;  /* 0x000000040500780c */ /* 0x000fda0003f24270 */
[----:B------:R-:W-:Y:S05]  /*0dd0*/  @!P1 BRA `(.L_x_11) ;  /* 0x0000000000d89947 */ /* 0x000fea0003800000 */
[----:B------:R-:W-:-:S05]  /*0de0*/  IMAD R14, R12, 0x4, R1 ;  /* 0x000000040c0e7824 */ /* 0x000fca00078e0201 */
[----:B------:R-:W2:Y:S01]  /*0df0*/  LDL.128 R8, [R14+0x2ee0] ;  /* 0x002ee0000e087983 */ /* 0x000ea20000100c00 */
[----:B------:R-:W-:-:S04]  /*0e00*/  VIADD R13, R12, 0x4 ;  /* 0x000000040c0d7836 */ /* 0x000fc80000000000 */
[----:B------:R-:W-:-:S05]  /*0e10*/  IMAD R15, R13, 0x4, R1 ;  /* 0x000000040d0f7824 */ /* 0x000fca00078e0201 */
[----:B------:R-:W3:Y:S01]  /*0e20*/  LDL.128 R4, [R15+0x2ee0] ;  /* 0x002ee0000f047983 */ /* 0x000ee20000100c00 */
[----:B--2---:R-:W-:Y:S02]  /*0e30*/  ISETP.NE.AND P6, PT, R8, RZ, PT ;  /* 0x000000ff0800720c */ /* 0x004fe40003fc5270 */
[----:B------:R-:W-:-:S11]  /*0e40*/  ISETP.NE.AND P0, PT, R9, RZ, PT ;  /* 0x000000ff0900720c */ /* 0x000fd60003f05270 */
[----:B------:R-:W2:Y:S04]  /*0e50*/  @!P6 LDL R8, [R14] ;  /* 0x000000000e08e983 */ /* 0x000ea80000100800 */
[----:B------:R-:W5:Y:S01]  /*0e60*/  @!P0 LDL R16, [R14+0x4] ;  /* 0x000004000e108983 */ /* 0x000f620000100800 */
[----:B------:R-:W-:Y:S02]  /*0e70*/  ISETP.NE.AND P2, PT, R10, RZ, PT ;  /* 0x000000ff0a00720c */ /* 0x000fe40003f45270 */
[----:B------:R-:W-:Y:S02]  /*0e80*/  ISETP.NE.AND P5, PT, R11, RZ, PT ;  /* 0x000000ff0b00720c */ /* 0x000fe40003fa5270 */
[----:B---3--:R-:W-:Y:S02]  /*0e90*/  ISETP.NE.AND P4, PT, R4, RZ, PT ;  /* 0x000000ff0400720c */ /* 0x008fe40003f85270 */
[----:B------:R-:W-:-:S07]  /*0ea0*/  ISETP.NE.AND P3, PT, R5, RZ, PT ;  /* 0x000000ff0500720c */ /* 0x000fce0003f65270 */
[----:B------:R-:W3:Y:S01]  /*0eb0*/  @!P2 LDL R10, [R14+0x8] ;  /* 0x000008000e0aa983 */ /* 0x000ee20000100800 */
[----:B------:R-:W-:-:S03]  /*0ec0*/  @!P0 VIADD R5, R12, 0x1 ;  /* 0x000000010c058836 */ /* 0x000fc60000000000 */
[----:B------:R-:W4:Y:S01]  /*0ed0*/  @!P4 LDL R4, [R15] ;  /* 0x000000000f04c983 */ /* 0x000f220000100800 */
[----:B--2---:R-:W-:Y:S02]  /*0ee0*/  @!P6 ISETP.GT.AND P1, PT, R8, R3, PT ;  /* 0x000000030800e20c */ /* 0x004fe40003f24270 */
[----:B------:R-:W-:Y:S02]  /*0ef0*/  @!P6 VIMNMX R3, PT, PT, R3, R8, PT ;  /* 0x000000080303e248 */ /* 0x000fe40003fe0100 */
[----:B------:R-:W2:Y:S01]  /*0f00*/  @!P5 LDL R8, [R14+0xc] ;  /* 0x00000c000e08d983 */ /* 0x000ea20000100800 */
[----:B------:R-:W-:Y:S02]  /*0f10*/  @!P6 SEL R2, R2, R12, P1 ;  /* 0x0000000c0202e207 */ /* 0x000fe40000800000 */
[----:B------:R-:W-:Y:S02]  /*0f20*/  ISETP.NE.AND P6, PT, R6, RZ, PT ;  /* 0x000000ff0600720c */ /* 0x000fe40003fc5270 */
[----:B-----5:R-:W-:Y:S01]  /*0f30*/  @!P0 ISETP.GT.AND P1, PT, R16, R3, PT ;  /* 0x000000031000820c */ /* 0x020fe20003f24270 */
[----:B------:R-:W5:Y:S03]  /*0f40*/  @!P3 LDL R6, [R15+0x4] ;  /* 0x000004000f06b983 */ /* 0x000f660000100800 */
[----:B------:R-:W-:-:S02]  /*0f50*/  @!P0 SEL R2, R2, R5, P1 ;  /* 0x0000000502028207 */ /* 0x000fc40000800000 */
[----:B------:R-:W-:-:S05]  /*0f60*/  ISETP.NE.AND P1, PT, R7, RZ, PT ;  /* 0x000000ff0700720c */ /* 0x000fca0003f25270 */
[----:B------:R-:W5:Y:S08]  /*0f70*/  @!P6 LDL R18, [R15+0x8] ;  /* 0x000008000f12e983 */ /* 0x000f700000100800 */
[----:B------:R-:W5:Y:S01]  /*0f80*/  @!P1 LDL R20, [R15+0xc] ;  /* 0x00000c000f149983 */ /* 0x000f620000100800 */
[----:B------:R-:W-:Y:S01]  /*0f90*/  @!P0 VIMNMX R3, PT, PT, R3, R16, PT ;  /* 0x0000001003038248 */ /* 0x000fe20003fe0100 */
[----:B------:R-:W-:-:S03]  /*0fa0*/  @!P2 VIADD R5, R12, 0x2 ;  /* 0x000000020c05a836 */ /* 0x000fc60000000000 */
[----:B---3--:R-:W-:Y:S02]  /*0fb0*/  @!P2 ISETP.GT.AND P0, PT, R10, R3, PT ;  /* 0x000000030a00a20c */ /* 0x008fe40003f04270 */
[----:B------:R-:W-:Y:S02]  /*0fc0*/  @!P2 VIMNMX R3, PT, PT, R3, R10, PT ;  /* 0x0000000a0303a248 */ /* 0x000fe40003fe0100 */
[----:B------:R-:W-:Y:S01]  /*0fd0*/  @!P2 SEL R2, R2, R5, P0 ;  /* 0x000000050202a207 */ /* 0x000fe20000000000 */
[----:B------:R-:W-:Y:S02]  /*0fe0*/  @!P5 VIADD R5, R12, 0x3 ;  /* 0x000000030c05d836 */ /* 0x000fe40000000000 */
[----:B------:R-:W-:Y:S01]  /*0ff0*/  VIADD R12, R13, 0x4 ;  /* 0x000000040d0c7836 */ /* 0x000fe20000000000 */
[----:B--2---:R-:W-:Y:S02]  /*1000*/  @!P5 ISETP.GT.AND P0, PT, R8, R3, PT ;  /* 0x000000030800d20c */ /* 0x004fe40003f04270 */
[----:B------:R-:W-:-:S02]  /*1010*/  @!P5 VIMNMX R3, PT, PT, R3, R8, PT ;  /* 0x000000080303d248 */ /* 0x000fc40003fe0100 */
[----:B------:R-:W-:Y:S02]  /*1020*/  @!P5 SEL R2, R2, R5, P0 ;  /* 0x000000050202d207 */ /* 0x000fe40000000000 */
[----:B----4-:R-:W-:Y:S02]  /*1030*/  @!P4 ISETP.GT.AND P0, PT, R4, R3, PT ;  /* 0x000000030400c20c */ /* 0x010fe40003f04270 */
[----:B------:R-:W-:Y:S01]  /*1040*/  @!P4 VIMNMX R3, PT, PT, R3, R4, PT ;  /* 0x000000040303c248 */ /* 0x000fe20003fe0100 */
[----:B------:R-:W-:Y:S01]  /*1050*/  @!P3 VIADD R5, R13, 0x1 ;  /* 0x000000010d05b836 */ /* 0x000fe20000000000 */
[----:B------:R-:W-:Y:S02]  /*1060*/  @!P4 SEL R2, R2, R13, P0 ;  /* 0x0000000d0202c207 */ /* 0x000fe40000000000 */
[----:B-----5:R-:W-:Y:S02]  /*1070*/  @!P3 ISETP.GT.AND P0, PT, R6, R3, PT ;  /* 0x000000030600b20c */ /* 0x020fe40003f04270 */
[----:B------:R-:W-:-:S02]  /*1080*/  @!P3 VIMNMX R3, PT, PT, R3, R6, PT ;  /* 0x000000060303b248 */ /* 0x000fc40003fe0100 */
[----:B------:R-:W-:Y:S01]  /*1090*/  @!P3 SEL R2, R2, R5, P0 ;  /* 0x000000050202b207 */ /* 0x000fe20000000000 */
[----:B------:R-:W-:Y:S01]  /*10a0*/  @!P6 VIADD R5, R13, 0x2 ;  /* 0x000000020d05e836 */ /* 0x000fe20000000000 */
[----:B------:R-:W-:Y:S02]  /*10b0*/  @!P6 ISETP.GT.AND P0, PT, R18, R3, PT ;  /* 0x000000031200e20c */ /* 0x000fe40003f04270 */
[----:B------:R-:W-:Y:S02]  /*10c0*/  @!P6 VIMNMX R3, PT, PT, R3, R18, PT ;  /* 0x000000120303e248 */ /* 0x000fe40003fe0100 */
[----:B------:R-:W-:Y:S01]  /*10d0*/  @!P6 SEL R2, R2, R5, P0 ;  /* 0x000000050202e207 */ /* 0x000fe20000000000 */
[----:B------:R-:W-:Y:S01]  /*10e0*/  @!P1 VIADD R5, R13, 0x3 ;  /* 0x000000030d059836 */ /* 0x000fe20000000000 */
[----:B------:R-:W-:Y:S01]  /*10f0*/  @!P1 ISETP.GT.AND P2, PT, R20, R3, PT ;  /* 0x000000031400920c */ /* 0x000fe20003f44270 */
[----:B------:R-:W-:Y:S01]  /*1100*/  IMAD.U32 R4, RZ, RZ, UR6 ;  /* 0x00000006ff047e24 */ /* 0x000fe2000f8e00ff */
[----:B------:R-:W-:-:S02]  /*1110*/  PLOP3.LUT P0, PT, PT, PT, PT, 0x8, 0x80 ;  /* 0x000000000080781c */ /* 0x000fc40003f0e170 */
[----:B------:R-:W-:Y:S02]  /*1120*/  @!P1 VIMNMX R3, PT, PT, R3, R20, PT ;  /* 0x0000001403039248 */ /* 0x000fe40003fe0100 */
[----:B------:R-:W-:-:S09]  /*1130*/  @!P1 SEL R2, R2, R5, P2 ;  /* 0x0000000502029207 */ /* 0x000fd20001000000 */
.L_x_11:
[----:B------:R-:W-:-:S13]  /*1140*/  ISETP.NE.OR P0, PT, R12, UR6, P0 ;  /* 0x000000060c007c0c */ /* 0x000fda0008705670 */
[----:B------:R-:W-:Y:S05]  /*1150*/  @!P0 BRA `(.L_x_7) ;  /* 0x0000000000748947 */ /* 0x000fea0003800000 */
.L_x_8:
[----:B------:R-:W-:-:S05]  /*1160*/  IMAD R8, R12, 0x4, R1 ;  /* 0x000000040c087824 */ /* 0x000fca00078e0201 */
[----:B------:R-:W2:Y:S02]  /*1170*/  LDL.128 R4, [R8+0x2ee0] ;  /* 0x002ee00008047983 */ /* 0x000ea40000100c00 */
[----:B--2---:R-:W-:Y:S02]  /*1180*/  ISETP.NE.AND P4, PT, R4, RZ, PT ;  /* 0x000000ff0400720c */ /* 0x004fe40003f85270 */
[----:B------:R-:W-:Y:S02]  /*1190*/  ISETP.NE.AND P5, PT, R5, RZ, PT ;  /* 0x000000ff0500720c */ /* 0x000fe40003fa5270 */
[----:B------:R-:W-:-:S09]  /*11a0*/  ISETP.NE.AND P0, PT, R6, RZ, PT ;  /* 0x000000ff0600720c */ /* 0x000fd20003f05270 */
[----:B------:R-:W2:Y:S01]  /*11b0*/  @!P4 LDL R4, [R8] ;  /* 0x000000000804c983 */ /* 0x000ea20000100800 */
[----:B------:R-:W-:-:S03]  /*11c0*/  ISETP.NE.AND P1, PT, R7, RZ, PT ;  /* 0x000000ff0700720c */ /* 0x000fc60003f25270 */
[----:B------:R-:W3:Y:S04]  /*11d0*/  @!P5 LDL R6, [R8+0x4] ;  /* 0x000004000806d983 */ /* 0x000ee80000100800 */
[----:B------:R-:W5:Y:S06]  /*11e0*/  @!P0 LDL R10, [R8+0x8] ;  /* 0x00000800080a8983 */ /* 0x000f6c0000100800 */
[----:B------:R-:W4:Y:S01]  /*11f0*/  @!P1 LDL R14, [R8+0xc] ;  /* 0x00000c00080e9983 */ /* 0x000f220000100800 */
[----:B------:R-:W-:-:S02]  /*1200*/  @!P5 VIADD R5, R12, 0x1 ;  /* 0x000000010c05d836 */ /* 0x000fc40000000000 */
[C---:B------:R-:W-:Y:S02]  /*1210*/  @!P0 VIADD R7, R12.reuse, 0x2 ;  /* 0x000000020c078836 */ /* 0x040fe40000000000 */
[----:B------:R-:W-:Y:S01]  /*1220*/  @!P1 VIADD R9, R12, 0x3 ;  /* 0x000000030c099836 */ /* 0x000fe20000000000 */
[----:B--2---:R-:W-:Y:S02]  /*1230*/  @!P4 ISETP.GT.AND P2, PT, R4, R3, PT ;  /* 0x000000030400c20c */ /* 0x004fe40003f44270 */
[----:B------:R-:W-:Y:S02]  /*1240*/  @!P4 VIMNMX R3, PT, PT, R3, R4, PT ;  /* 0x000000040303c248 */ /* 0x000fe40003fe0100 */
[----:B------:R-:W-:Y:S01]  /*1250*/  @!P4 SEL R2, R2, R12, P2 ;  /* 0x0000000c0202c207 */ /* 0x000fe20001000000 */
[----:B------:R-:W-:Y:S01]  /*1260*/  VIADD R12, R12, 0x4 ;  /* 0x000000040c0c7836 */ /* 0x000fe20000000000 */
[----:B---3--:R-:W-:Y:S02]  /*1270*/  @!P5 ISETP.GT.AND P3, PT, R6, R3, PT ;  /* 0x000000030600d20c */ /* 0x008fe40003f64270 */
[----:B------:R-:W-:-:S02]  /*1280*/  @!P5 VIMNMX R3, PT, PT, R3, R6, PT ;  /* 0x000000060303d248 */ /* 0x000fc40003fe0100 */
[----:B------:R-:W-:Y:S02]  /*1290*/  ISETP.NE.AND P4, PT, R12, UR6, PT ;  /* 0x000000060c007c0c */ /* 0x000fe4000bf85270 */
[----:B-----5:R-:W-:Y:S02]  /*12a0*/  @!P0 ISETP.GT.AND P2, PT, R10, R3, PT ;  /* 0x000000030a00820c */ /* 0x020fe40003f44270 */
[----:B------:R-:W-:Y:S02]  /*12b0*/  @!P0 VIMNMX R3, PT, PT, R3, R10, PT ;  /* 0x0000000a03038248 */ /* 0x000fe40003fe0100 */
[----:B------:R-:W-:Y:S02]  /*12c0*/  @!P5 SEL R2, R2, R5, P3 ;  /* 0x000000050202d207 */ /* 0x000fe40001800000 */
[----:B----4-:R-:W-:Y:S02]  /*12d0*/  @!P1 ISETP.GT.AND P3, PT, R14, R3, PT ;  /* 0x000000030e00920c */ /* 0x010fe40003f64270 */
[----:B------:R-:W-:-:S02]  /*12e0*/  @!P0 SEL R2, R2, R7, P2 ;  /* 0x0000000702028207 */ /* 0x000fc40001000000 */
[----:B------:R-:W-:Y:S02]  /*12f0*/  @!P1 VIMNMX R3, PT, PT, R3, R14, PT ;  /* 0x0000000e03039248 */ /* 0x000fe40003fe0100 */
[----:B------:R-:W-:Y:S01]  /*1300*/  @!P1 SEL R2, R2, R9, P3 ;  /* 0x0000000902029207 */ /* 0x000fe20001800000 */
[----:B------:R-:W-:Y:S06]  /*1310*/  @P4 BRA `(.L_x_8) ;  /* 0xfffffffc00904947 */ /* 0x000fec000383ffff */
[----:B------:R-:W-:-:S07]  /*1320*/  IMAD.U32 R4, RZ, RZ, UR6 ;  /* 0x00000006ff047e24 */ /* 0x000fce000f8e00ff */
.L_x_7:
[----:B------:R-:W-:-:S09]  /*1330*/  UISETP.NE.AND UP1, UPT, UR11, URZ, UPT ;  /* 0x000000ff0b00728c */ /* 0x000fd2000bf25270 */
[----:B------:R-:W-:Y:S05]  /*1340*/  BRA.U !UP1, `(.L_x_12) ;  /* 0x0000000109747547 */ /* 0x000fea000b800000 */
[----:B------:R-:W-:-:S05]  /*1350*/  IMAD R7, R4, 0x4, R1 ;  /* 0x0000000404077824 */ /* 0x000fca00078e0201 */
[----:B------:R-:W2:Y:S02]  /*1360*/  LDL.64 R8, [R7+0x2ee0] ;  /* 0x002ee00007087983 */ /* 0x000ea40000100a00 */
[----:B--2---:R-:W-:-:S13]  /*1370*/  ISETP.NE.AND P1, PT, R8, RZ, PT ;  /* 0x000000ff0800720c */ /* 0x004fda0003f25270 */
[----:B------:R-:W2:Y:S01]  /*1380*/  @!P1 LDL R6, [R7] ;  /* 0x0000000007069983 */ /* 0x000ea20000100800 */
[----:B------:R-:W-:Y:S01]  /*1390*/  UISETP.NE.AND UP1, UPT, UR11, 0x1, UPT ;  /* 0x000000010b00788c */ /* 0x000fe2000bf25270 */
[----:B--2---:R-:W-:Y:S02]  /*13a0*/  @!P1 ISETP.GT.AND P0, PT, R6, R3, PT ;  /* 0x000000030600920c */ /* 0x004fe40003f04270 */
[----:B------:R-:W-:Y:S02]  /*13b0*/  @!P1 VIMNMX R3, PT, PT, R3, R6, PT ;  /* 0x0000000603039248 */ /* 0x000fe40003fe0100 */
[----:B------:R-:W-:-:S04]  /*13c0*/  @!P1 SEL R2, R2, R4, P0 ;  /* 0x0000000402029207 */ /* 0x000fc80000000000 */
[----:B------:R-:W-:Y:S05]  /*13d0*/  BRA.U !UP1, `(.L_x_12) ;  /* 0x0000000109507547 */ /* 0x000fea000b800000 */
[----:B------:R0:W5:Y:S01]  /*13e0*/  LDL R8, [R7+0x2ee8] ;  /* 0x002ee80007087983 */ /* 0x0001620000100800 */
[----:B------:R-:W-:Y:S01]  /*13f0*/  ISETP.NE.AND P0, PT, R9, RZ, PT ;  /* 0x000000ff0900720c */ /* 0x000fe20003f05270 */
[----:B------:R-:W-:-:S12]  /*1400*/  BSSY.RECONVERGENT B0, `(.L_x_13) ;  /* 0x0000007000007945 */ /* 0x000fd80003800200 */
[----:B0-----:R-:W-:Y:S05]  /*1410*/  @P0 BRA `(.L_x_14) ;  /* 0x0000000000140947 */ /* 0x001fea0003800000 */
[----:B------:R-:W2:Y:S01]  /*1420*/  LDL R6, [R7+0x4] ;  /* 0x0000040007067983 */ /* 0x000ea20000100800 */
[----:B------:R-:W-:Y:S01]  /*1430*/  VIADD R5, R4, 0x1 ;  /* 0x0000000104057836 */ /* 0x000fe20000000000 */
[----:B--2---:R-:W-:Y:S02]  /*1440*/  ISETP.GT.AND P0, PT, R6, R3, PT ;  /* 0x000000030600720c */ /* 0x004fe40003f04270 */
[----:B------:R-:W-:Y:S02]  /*1450*/  VIMNMX R3, PT, PT, R3, R6, PT ;  /* 0x0000000603037248 */ /* 0x000fe40003fe0100 */
[----:B------:R-:W-:-:S09]  /*1460*/  SEL R2, R2, R5, P0 ;  /* 0x0000000502027207 */ /* 0x000fd20000000000 */
.L_x_14:
[----:B----4-:R-:W-:Y:S05]  /*1470*/  BSYNC.RECONVERGENT B0 ;  /* 0x0000000000007941 */ /* 0x010fea0003800200 */
.L_x_13:
[----:B------:R-:W-:-:S09]  /*1480*/  UISETP.NE.AND UP1, UPT, UR11, 0x2, UPT ;  /* 0x000000020b00788c */ /* 0x000fd2000bf25270 */
[----:B------:R-:W-:Y:S05]  /*1490*/  BRA.U !UP1, `(.L_x_12) ;  /* 0x0000000109207547 */ /* 0x000fea000b800000 */
[----:B-----5:R-:W-:Y:S01]  /*14a0*/  ISETP.NE.AND P0, PT, R8, RZ, PT ;  /* 0x000000ff0800720c */ /* 0x020fe20003f05270 */
[----:B------:R-:W-:-:S12]  /*14b0*/  BSSY.RECONVERGENT B0, `(.L_x_12) ;  /* 0x0000006000007945 */ /* 0x000fd80003800200 */
[----:B------:R-:W-:Y:S05]  /*14c0*/  @P0 BRA `(.L_x_15) ;  /* 0x0000000000100947 */ /* 0x000fea0003800000 */
[----:B------:R-:W2:Y:S02]  /*14d0*/  LDL R6, [R7+0x8] ;  /* 0x0000080007067983 */ /* 0x000ea40000100800 */
[----:B--2---:R-:W-:Y:S01]  /*14e0*/  ISETP.GT.AND P0, PT, R6, R3, PT ;  /* 0x000000030600720c */ /* 0x004fe20003f04270 */
[----:B------:R-:W-:-:S05]  /*14f0*/  VIADD R3, R4, 0x2 ;  /* 0x0000000204037836 */ /* 0x000fca0000000000 */
[----:B------:R-:W-:-:S07]  /*1500*/  SEL R2, R2, R3, P0 ;  /* 0x0000000302027207 */ /* 0x000fce0000000000 */
.L_x_15:
[----:B------:R-:W-:Y:S05]  /*1510*/  BSYNC.RECONVERGENT B0 ;  /* 0x0000000000007941 */ /* 0x000fea0003800200 */
.L_x_12:
[----:B------:R-:W0:Y:S01]  /*1520*/  LDCU UR5, c[0x0][0x390] ;  /* 0x00007200ff0577ac */ /* 0x000e220008000800 */
[----:B------:R-:W-:Y:S02]  /*1530*/  IMAD R3, R2, 0x4, R1 ;  /* 0x0000000402037824 */ /* 0x000fe400078e0201 */
[----:B------:R-:W-:Y:S02]  /*1540*/  IMAD.MOV.U32 R4, RZ, RZ, 0x1 ;  /* 0x00000001ff047424 */ /* 0x000fe400078e00ff */
[----:B------:R-:W-:-:S03]  /*1550*/  IMAD.MOV.U32 R5, RZ, RZ, RZ ;  /* 0x000000ffff057224 */ /* 0x000fc600078e00ff */
[----:B------:R1:W-:Y:S01]  /*1560*/  STL [R3+0x2ee0], R4 ;  /* 0x002ee00403007387 */ /* 0x0003e20000100800 */
[----:B0-----:R-:W-:Y:S02]  /*1570*/  UISETP.GE.U32.AND UP1, UPT, UR5, 0x4, UPT ;  /* 0x000000040500788c */ /* 0x001fe4000bf26070 */
[----:B-----5:R-:W-:-:S07]  /*1580*/  IMAD R8, R2, UR5, RZ ;  /* 0x0000000502087c24 */ /* 0x020fce000f8e02ff */
[----:B-1----:R-:W-:Y:S05]  /*1590*/  BRA.U !UP1, `(.L_x_16) ;  /* 0x00000005090c7547 */ /* 0x002fea000b800000 */
[----:B------:R-:W0:Y:S01]  /*15a0*/  LDC.64 R4, c[0x0][0x380] ;  /* 0x0000e000ff047b82 */ /* 0x000e220000000a00 */
[----:B------:R-:W-:Y:S01]  /*15b0*/  IMAD.MOV.U32 R11, RZ, RZ, RZ ;  /* 0x000000ffff0b7224 */ /* 0x000fe200078e00ff */
[----:B------:R-:W1:Y:S06]  /*15c0*/  LDCU.64 UR12, c[0x0][0x380] ;  /* 0x00007000ff0c77ac */ /* 0x000e6c0008000a00 */
.L_x_25:
[----:B-1234-:R-:W-:-:S05]  /*15d0*/  IMAD R9, R11, 0x4, R1 ;  /* 0x000000040b097824 */ /* 0x01efca00078e0201 */
[----:B------:R-:W2:Y:S04]  /*15e0*/  LDL R13, [R9+0x2ee0] ;  /* 0x002ee000090d7983 */ /* 0x000ea80000100800 */
[----:B------:R-:W3:Y:S04]  /*15f0*/  LDL R6, [R9+0x2ee4] ;  /* 0x002ee40009067983 */ /* 0x000ee80000100800 */
[----:B------:R-:W5:Y:S04]  /*1600*/  LDL R7, [R9+0x2ee8] ;  /* 0x002ee80009077983 */ /* 0x000f680000100800 */
[----:B------:R-:W4:Y:S01]  /*1610*/  LDL R10, [R9+0x2eec] ;  /* 0x002eec00090a7983 */ /* 0x000f220000100800 */
[----:B------:R-:W-:Y:S01]  /*1620*/  IADD3 R12, P0, PT, R8, R11, RZ ;  /* 0x0000000b080c7210 */ /* 0x000fe20007f1e0ff */
[----:B------:R-:W-:Y:S01]  /*1630*/  BSSY.RECONVERGENT B0, `(.L_x_17) ;  /* 0x0000013000007945 */ /* 0x000fe20003800200 */
[----:B--2---:R-:W-:-:S02]  /*1640*/  ISETP.NE.AND P3, PT, R13, RZ, PT ;  /* 0x000000ff0d00720c */ /* 0x004fc40003f65270 */
[----:B------:R-:W-:Y:S02]  /*1650*/  LEA.HI.X.SX32 R13, R8, RZ, 0x1, P0 ;  /* 0x000000ff080d7211 */ /* 0x000fe400000f0eff */
[----:B---3--:R-:W-:Y:S02]  /*1660*/  ISETP.NE.AND P2, PT, R6, RZ, PT ;  /* 0x000000ff0600720c */ /* 0x008fe40003f45270 */
[C---:B-1----:R-:W-:Y:S02]  /*1670*/  LEA R6, P4, R12.reuse, UR12, 0x2 ;  /* 0x0000000c0c067c11 */ /* 0x042fe4000f8810ff */
[----:B-----5:R-:W-:Y:S02]  /*1680*/  ISETP.NE.AND P0, PT, R7, RZ, PT ;  /* 0x000000ff0700720c */ /* 0x020fe40003f05270 */
[----:B------:R-:W-:Y:S02]  /*1690*/  LEA.HI.X R7, R12, UR13, R13, 0x2, P4 ;  /* 0x0000000d0c077c11 */ /* 0x000fe4000a0f140d */
[----:B----4-:R-:W-:Y:S01]  /*16a0*/  ISETP.NE.AND P1, PT, R10, RZ, PT ;  /* 0x000000ff0a00720c */ /* 0x010fe20003f25270 */
[----:B------:R-:W-:-:S12]  /*16b0*/  @P3 BRA `(.L_x_18) ;  /* 0x0000000000283947 */ /* 0x000fd80003800000 */
[----:B------:R-:W-:-:S04]  /*16c0*/  IMAD.IADD R13, R8, 0x1, R11 ;  /* 0x00000001080d7824 */ /* 0x000fc800078e020b */
[----:B0-----:R-:W-:-:S06]  /*16d0*/  IMAD.WIDE R12, R13, 0x4, R4 ;  /* 0x000000040d0c7825 */ /* 0x001fcc00078e0204 */
[----:B------:R-:W2:Y:S02]  /*16e0*/  LDG.E R13, desc[UR8][R12.64] ;  /* 0x000000080c0d7981 */ /* 0x000ea4000c1e1900 */
[----:B--2---:R-:W-:-:S13]  /*16f0*/  ISETP.NE.AND P3, PT, R13, RZ, PT ;  /* 0x000000ff0d00720c */ /* 0x004fda0003f65270 */
[----:B------:R-:W-:Y:S05]  /*1700*/  @!P3 BRA `(.L_x_18) ;  /* 0x000000000014b947 */ /* 0x000fea0003800000 */
[----:B------:R-:W2:Y:S02]  /*1710*/  LDL R12, [R3] ;  /* 0x00000000030c7983 */ /* 0x000ea40000100800 */
[----:B--2---:R-:W-:-:S13]  /*1720*/  ISETP.NE.AND P3, PT, R12, 0x7fffffff, PT ;  /* 0x7fffffff0c00780c */ /* 0x004fda0003f65270 */
[----:B------:R-:W2:Y:S02]  /*1730*/  @P3 LDL R10, [R9] ;  /* 0x00000000090a3983 */ /* 0x000ea40000100800 */
[----:B--2---:R-:W-:-:S05]  /*1740*/  @P3 VIADDMNMX R10, R13, R12, R10, PT ;  /* 0x0000000c0d0a3246 */ /* 0x004fca000380010a */
[----:B------:R1:W-:Y:S02]  /*1750*/  @P3 STL [R9], R10 ;  /* 0x0000000a09003387 */ /* 0x0003e40000100800 */
.L_x_18:
[----:B------:R-:W-:Y:S05]  /*1760*/  BSYNC.RECONVERGENT B0 ;  /* 0x0000000000007941 */ /* 0x000fea0003800200 */
.L_x_17:
[----:B------:R-:W-:Y:S04]  /*1770*/  BSSY.RECONVERGENT B0, `(.L_x_19) ;  /* 0x000000a000007945 */ /* 0x000fe80003800200 */
[----:B------:R-:W-:Y:S05]  /*1780*/  @P2 BRA `(.L_x_20) ;  /* 0x0000000000202947 */ /* 0x000fea0003800000 */
[----:B-1----:R-:W2:Y:S02]  /*1790*/  LDG.E R10, desc[UR8][R6.64+0x4] ;  /* 0x00000408060a7981 */ /* 0x002ea4000c1e1900 */
[----:B--2---:R-:W-:-:S13]  /*17a0*/  ISETP.NE.AND P2, PT, R10, RZ, PT ;  /* 0x000000ff0a00720c */ /* 0x004fda0003f45270 */
[----:B------:R-:W-:Y:S05]  /*17b0*/  @!P2 BRA `(.L_x_20) ;  /* 0x000000000014a947 */ /* 0x000fea0003800000 */
[----:B------:R-:W2:Y:S02]  /*17c0*/  LDL R13, [R3] ;  /* 0x00000000030d7983 */ /* 0x000ea40000100800 */
[----:B--2---:R-:W-:-:S13]  /*17d0*/  ISETP.NE.AND P2, PT, R13, 0x7fffffff, PT ;  /* 0x7fffffff0d00780c */ /* 0x004fda0003f45270 */
[----:B------:R-:W2:Y:S02]  /*17e0*/  @P2 LDL R12, [R9+0x4] ;  /* 0x00000400090c2983 */ /* 0x000ea40000100800 */
[----:B--2---:R-:W-:-:S05]  /*17f0*/  @P2 VIADDMNMX R10, R10, R13, R12, PT ;  /* 0x0000000d0a0a2246 */ /* 0x004fca000380010c */
[----:B------:R2:W-:Y:S02]  /*1800*/  @P2 STL [R9+0x4], R10 ;  /* 0x0000040a09002387 */ /* 0x0005e40000100800 */
.L_x_20:
[----:B------:R-:W-:Y:S05]  /*1810*/  BSYNC.RECONVERGENT B0 ;  /* 0x0000000000007941 */ /* 0x000fea0003800200 */
.L_x_19:
[----:B------:R-:W-:Y:S04]  /*1820*/  BSSY.RECONVERGENT B0, `(.L_x_21) ;  /* 0x000000a000007945 */ /* 0x000fe80003800200 */
[----:B------:R-:W-:Y:S05]  /*1830*/  @P0 BRA `(.L_x_22) ;  /* 0x0000000000200947 */ /* 0x000fea0003800000 */
[----:B-12---:R-:W2:Y:S02]  /*1840*/  LDG.E R10, desc[UR8][R6.64+0x8] ;  /* 0x00000808060a7981 */ /* 0x006ea4000c1e1900 */
[----:B--2---:R-:W-:-:S13]  /*1850*/  ISETP.NE.AND P0, PT, R10, RZ, PT ;  /* 0x000000ff0a00720c */ /* 0x004fda0003f05270 */
[----:B------:R-:W-:Y:S05]  /*1860*/  @!P0 BRA `(.L_x_22) ;  /* 0x0000000000148947 */ /* 0x000fea0003800000 */
[----:B------:R-:W2:Y:S02]  /*1870*/  LDL R13, [R3] ;  /* 0x00000000030d7983 */ /* 0x000ea40000100800 */
[----:B--2---:R-:W-:-:S13]  /*1880*/  ISETP.NE.AND P0, PT, R13, 0x7fffffff, PT ;  /* 0x7fffffff0d00780c */ /* 0x004fda0003f05270 */
[----:B------:R-:W2:Y:S02]  /*1890*/  @P0 LDL R12, [R9+0x8] ;  /* 0x00000800090c0983 */ /* 0x000ea40000100800 */
[----:B--2---:R-:W-:-:S05]  /*18a0*/  @P0 VIADDMNMX R10, R10, R13, R12, PT ;  /* 0x0000000d0a0a0246 */ /* 0x004fca000380010c */
[----:B------:R3:W-:Y:S02]  /*18b0*/  @P0 STL [R9+0x8], R10 ;  /* 0x0000080a09000387 */ /* 0x0007e40000100800 */
.L_x_22:
[----:B------:R-:W-:Y:S05]  /*18c0*/  BSYNC.RECONVERGENT B0 ;  /* 0x0000000000007941 */ /* 0x000fea0003800200 */
.L_x_21:
[----:B------:R-:W-:Y:S04]  /*18d0*/  BSSY.RECONVERGENT B0, `(.L_x_23) ;  /* 0x000000b000007945 */ /* 0x000fe80003800200 */
[----:B------:R-:W-:Y:S05]  /*18e0*/  @P1 BRA `(.L_x_24) ;  /* 0x0000000000241947 */ /* 0x000fea0003800000 */
[----:B------:R-:W4:Y:S02]  /*18f0*/  LDG.E R6, desc[UR8][R6.64+0xc] ;  /* 0x00000c0806067981 */ /* 0x000f24000c1e1900 */
[----:B----4-:R-:W-:-:S13]  /*1900*/  ISETP.NE.AND P0, PT, R6, RZ, PT ;  /* 0x000000ff0600720c */ /* 0x010fda0003f05270 */
[----:B------:R-:W-:Y:S05]  /*1910*/  @!P0 BRA `(.L_x_24) ;  /* 0x0000000000188947 */ /* 0x000fea0003800000 */
[----:B------:R-:W4:Y:S02]  /*1920*/  LDL R7, [R3] ;  /* 0x0000000003077983 */ /* 0x000f240000100800 */
[----:B----4-:R-:W-:-:S13]  /*1930*/  ISETP.NE.AND P0, PT, R7, 0x7fffffff, PT ;  /* 0x7fffffff0700780c */ /* 0x010fda0003f05270 */
[----:B------:R-:W-:Y:S05]  /*1940*/  @!P0 BRA `(.L_x_24) ;  /* 0x00000000000c8947 */ /* 0x000fea0003800000 */
[----:B-123--:R-:W2:Y:S02]  /*1950*/  LDL R10, [R9+0xc] ;  /* 0x00000c00090a7983 */ /* 0x00eea40000100800 */
[----:B--2---:R-:W-:-:S05]  /*1960*/  VIADDMNMX R6, R6, R7, R10, PT ;  /* 0x0000000706067246 */ /* 0x004fca000380010a */
[----:B------:R4:W-:Y:S02]  /*1970*/  STL [R9+0xc], R6 ;  /* 0x00000c0609007387 */ /* 0x0009e40000100800 */
.L_x_24:
[----:B------:R-:W-:Y:S05]  /*1980*/  BSYNC.RECONVERGENT B0 ;  /* 0x0000000000007941 */ /* 0x000fea0003800200 */
.L_x_23:
[----:B------:R-:W-:-:S05]  /*1990*/  VIADD R11, R11, 0x4 ;  /* 0x000000040b0b7836 */ /* 0x000fca0000000000 */
[----:B------:R-:W-:-:S13]  /*19a0*/  ISETP.NE.AND P0, PT, R11, UR6, PT ;  /* 0x000000060b007c0c */ /* 0x000fda000bf05270 */
[----:B------:R-:W-:Y:S05]  /*19b0*/  @P0 BRA `(.L_x_25) ;  /* 0xfffffffc00040947 */ /* 0x000fea000383ffff */
[----:B0-----:R-:W-:-:S07]  /*19c0*/  IMAD.U32 R5, RZ, RZ, UR6 ;  /* 0x00000006ff057e24 */ /* 0x001fce000f8e00ff */
.L_x_16:
[----:B------:R-:W-:-:S09]  /*19d0*/  UISETP.NE.AND UP1, UPT, UR11, URZ, UPT ;  /* 0x000000ff0b00728c */ /* 0x000fd2000bf25270 */
[----:B------:R-:W-:Y:S05]  /*19e0*/  BRA.U !UP1, `(.L_x_26) ;  /* 0x0000000109dc7547 */ /* 0x000fea000b800000 */
[----:B------:R-:W-:-:S05]  /*19f0*/  IMAD R4, R5, 0x4, R1 ;  /* 0x0000000405047824 */ /* 0x000fca00078e0201 */
[----:B----4-:R-:W4:Y:S01]  /*1a00*/  LDL R6, [R4+0x2ee0] ;  /* 0x002ee00004067983 */ /* 0x010f220000100800 */
[----:B------:R-:W-:Y:S01]  /*1a10*/  BSSY.RECONVERGENT B0, `(.L_x_27) ;  /* 0x000000f000007945 */ /* 0x000fe20003800200 */
[----:B----4-:R-:W-:-:S13]  /*1a20*/  ISETP.NE.AND P0, PT, R6, RZ, PT ;  /* 0x000000ff0600720c */ /* 0x010fda0003f05270 */
[----:B------:R-:W-:Y:S05]  /*1a30*/  @P0 BRA `(.L_x_28) ;  /* 0x0000000000300947 */ /* 0x000fea0003800000 */
[----:B------:R-:W0:Y:S01]  /*1a40*/  LDC.64 R6, c[0x0][0x380] ;  /* 0x0000e000ff067b82 */ /* 0x000e220000000a00 */
[----:B-123--:R-:W-:-:S04]  /*1a50*/  IMAD.IADD R9, R8, 0x1, R5 ;  /* 0x0000000108097824 */ /* 0x00efc800078e0205 */
[----:B0-----:R-:W-:-:S06]  /*1a60*/  IMAD.WIDE R6, R9, 0x4, R6 ;  /* 0x0000000409067825 */ /* 0x001fcc00078e0206 */
[----:B------:R-:W2:Y:S02]  /*1a70*/  LDG.E R7, desc[UR8][R6.64] ;  /* 0x0000000806077981 */ /* 0x000ea4000c1e1900 */
[----:B--2---:R-:W-:-:S13]  /*1a80*/  ISETP.NE.AND P0, PT, R7, RZ, PT ;  /* 0x000000ff0700720c */ /* 0x004fda0003f05270 */
[----:B------:R-:W-:Y:S05]  /*1a90*/  @!P0 BRA `(.L_x_28) ;  /* 0x0000000000188947 */ /* 0x000fea0003800000 */
[----:B------:R-:W2:Y:S02]  /*1aa0*/  LDL R9, [R3] ;  /* 0x0000000003097983 */ /* 0x000ea40000100800 */
[----:B--2---:R-:W-:-:S13]  /*1ab0*/  ISETP.NE.AND P0, PT, R9, 0x7fffffff, PT ;  /* 0x7fffffff0900780c */ /* 0x004fda0003f05270 */
[----:B------:R-:W-:Y:S05]  /*1ac0*/  @!P0 BRA `(.L_x_28) ;  /* 0x00000000000c8947 */ /* 0x000fea0003800000 */
[----:B------:R-:W2:Y:S02]  /*1ad0*/  LDL R6, [R4] ;  /* 0x0000000004067983 */ /* 0x000ea40000100800 */
[----:B--2---:R-:W-:-:S05]  /*1ae0*/  VIADDMNMX R7, R7, R9, R6, PT ;  /* 0x0000000907077246 */ /* 0x004fca0003800106 */
[----:B------:R0:W-:Y:S02]  /*1af0*/  STL [R4], R7 ;  /* 0x0000000704007387 */ /* 0x0001e40000100800 */
.L_x_28:
[----:B------:R-:W-:Y:S05]  /*1b00*/  BSYNC.RECONVERGENT B0 ;  /* 0x0000000000007941 */ /* 0x000fea0003800200 */
.L_x_27:
[----:B------:R-:W-:-:S09]  /*1b10*/  UISETP.NE.AND UP1, UPT, UR11, 0x1, UPT ;  /* 0x000000010b00788c */ /* 0x000fd2000bf25270 */
[----:B------:R-:W-:Y:S05]  /*1b20*/  BRA.U !UP1, `(.L_x_26) ;  /* 0x00000001098c7547 */ /* 0x000fea000b800000 */
[----:B0-----:R-:W4:Y:S01]  /*1b30*/  LDL R7, [R4+0x2ee4] ;  /* 0x002ee40004077983 */ /* 0x001f220000100800 */
[----:B------:R-:W0:Y:S01]  /*1b40*/  LDCU.64 UR12, c[0x0][0x380] ;  /* 0x00007000ff0c77ac */ /* 0x000e220008000a00 */
[C---:B------:R-:W-:Y:S01]  /*1b50*/  IADD3 R5, P0, PT, R8.reuse, R5, RZ ;  /* 0x0000000508057210 */ /* 0x040fe20007f1e0ff */
[----:B------:R-:W-:Y:S03]  /*1b60*/  BSSY.RECONVERGENT B0, `(.L_x_29) ;  /* 0x000000f000007945 */ /* 0x000fe60003800200 */
[----:B------:R-:W-:Y:S02]  /*1b70*/  LEA.HI.X.SX32 R8, R8, RZ, 0x1, P0 ;  /* 0x000000ff08087211 */ /* 0x000fe400000f0eff */
[----:B0-----:R-:W-:Y:S02]  /*1b80*/  LEA R6, P1, R5, UR12, 0x2 ;  /* 0x0000000c05067c11 */ /* 0x001fe4000f8210ff */
[----:B----4-:R-:W-:-:S02]  /*1b90*/  ISETP.NE.AND P0, PT, R7, RZ, PT ;  /* 0x000000ff0700720c */ /* 0x010fc40003f05270 */
[----:B------:R-:W-:-:S11]  /*1ba0*/  LEA.HI.X R7, R5, UR13, R8, 0x2, P1 ;  /* 0x0000000d05077c11 */ /* 0x000fd600088f1408 */
        /* <DEDUP_REMOVED lines=10> */
.L_x_30:
[----:B------:R-:W-:Y:S05]  /*1c50*/  BSYNC.RECONVERGENT B0 ;  /* 0x0000000000007941 */ /* 0x000fea0003800200 */
.L_x_29:
[----:B------:R-:W-:-:S09]  /*1c60*/  UISETP.NE.AND UP1, UPT, UR11, 0x2, UPT ;  /* 0x000000020b00788c */ /* 0x000fd2000bf25270 */
[----:B------:R-:W-:Y:S05]  /*1c70*/  BRA.U !UP1, `(.L_x_26) ;  /* 0x0000000109387547 */ /* 0x000fea000b800000 */
[----:B0-----:R-:W4:Y:S01]  /*1c80*/  LDL R5, [R4+0x2ee8] ;  /* 0x002ee80004057983 */ /* 0x001f220000100800 */
[----:B------:R-:W-:Y:S01]  /*1c90*/  BSSY.RECONVERGENT B0, `(.L_x_26) ;  /* 0x000000c000007945 */ /* 0x000fe20003800200 */
[----:B----4-:R-:W-:-:S13]  /*1ca0*/  ISETP.NE.AND P0, PT, R5, RZ, PT ;  /* 0x000000ff0500720c */ /* 0x010fda0003f05270 */
[----:B------:R-:W-:Y:S05]  /*1cb0*/  @P0 BRA `(.L_x_31) ;  /* 0x0000000000240947 */ /* 0x000fea0003800000 */
[----:B------:R-:W4:Y:S02]  /*1cc0*/  LDG.E R6, desc[UR8][R6.64+0x8] ;  /* 0x0000080806067981 */ /* 0x000f24000c1e1900 */
[----:B----4-:R-:W-:-:S13]  /*1cd0*/  ISETP.NE.AND P0, PT, R6, RZ, PT ;  /* 0x000000ff0600720c */ /* 0x010fda0003f05270 */
[----:B------:R-:W-:Y:S05]  /*1ce0*/  @!P0 BRA `(.L_x_31) ;  /* 0x0000000000188947 */ /* 0x000fea0003800000 */
[----:B------:R-:W4:Y:S02]  /*1cf0*/  LDL R3, [R3] ;  /* 0x0000000003037983 */ /* 0x000f240000100800 */
[----:B----4-:R-:W-:-:S13]  /*1d00*/  ISETP.NE.AND P0, PT, R3, 0x7fffffff, PT ;  /* 0x7fffffff0300780c */ /* 0x010fda0003f05270 */
[----:B------:R-:W-:Y:S05]  /*1d10*/  @!P0 BRA `(.L_x_31) ;  /* 0x00000000000c8947 */ /* 0x000fea0003800000 */
[----:B------:R-:W4:Y:S02]  /*1d20*/  LDL R5, [R4+0x8] ;  /* 0x0000080004057983 */ /* 0x000f240000100800 */
[----:B----4-:R-:W-:-:S05]  /*1d30*/  VIADDMNMX R3, R6, R3, R5, PT ;  /* 0x0000000306037246 */ /* 0x010fca0003800105 */
[----:B------:R0:W-:Y:S02]  /*1d40*/  STL [R4+0x8], R3 ;  /* 0x0000080304007387 */ /* 0x0001e40000100800 */
.L_x_31:
[----:B------:R-:W-:Y:S05]  /*1d50*/  BSYNC.RECONVERGENT B0 ;  /* 0x0000000000007941 */ /* 0x000fea0003800200 */
.L_x_26:
[----:B------:R-:W-:Y:S05]  /*1d60*/  BRA.U UP0, `(.L_x_32) ;  /* 0xffffffe9001c7547 */ /* 0x000fea000b83ffff */
.L_x_6:
[----:B0123--:R-:W0:Y:S02]  /*1d70*/  LDC R3, c[0x0][0x390] ;  /* 0x0000e400ff037b82 */ /* 0x00fe240000000800 */
[----:B0-----:R-:W-:-:S13]  /*1d80*/  ISETP.GE.AND P0, PT, R3, 0x1, PT ;  /* 0x000000010300780c */ /* 0x001fda0003f06270 */
[----:B----4-:R-:W-:Y:S05]  /*1d90*/  @!P0 EXIT ;  /* 0x000000000000894d */ /* 0x010fea0003800000 */
[C---:B------:R-:W-:Y:S01]  /*1da0*/  ISETP.GE.U32.AND P0, PT, R3.reuse, 0x10, PT ;  /* 0x000000100300780c */ /* 0x040fe20003f06070 */
[----:B------:R-:W-:Y:S01]  /*1db0*/  IMAD R0, R0, R3, RZ ;  /* 0x0000000300007224 */ /* 0x000fe200078e02ff */
[----:B------:R-:W-:Y:S01]  /*1dc0*/  LOP3.LUT R25, R3, 0xf, RZ, 0xc0, !PT ;  /* 0x0000000f03197812 */ /* 0x000fe200078ec0ff */
[----:B------:R-:W-:-:S03]  /*1dd0*/  IMAD.MOV.U32 R2, RZ, RZ, RZ ;  /* 0x000000ffff027224 */ /* 0x000fc600078e00ff */
[----:B------:R-:W-:-:S07]  /*1de0*/  ISETP.NE.AND P1, PT, R25, RZ, PT ;  /* 0x000000ff1900720c */ /* 0x000fce0003f25270 */
[----:B------:R-:W-:Y:S06]  /*1df0*/  @!P0 BRA `(.L_x_33) ;  /* 0x00000000008c8947 */ /* 0x000fec0003800000 */
[----:B------:R-:W0:Y:S01]  /*1e00*/  LDCU.64 UR4, c[0x0][0x388] ;  /* 0x00007100ff0477ac */ /* 0x000e220008000a00 */
[----:B------:R-:W-:Y:S01]  /*1e10*/  LOP3.LUT R2, R3, 0x7ffffff0, RZ, 0xc0, !PT ;  /* 0x7ffffff003027812 */ /* 0x000fe200078ec0ff */
[----:B------:R-:W-:Y:S02]  /*1e20*/  VIADD R24, R1, 0x20 ;  /* 0x0000002001187836 */ /* 0x000fe40000000000 */
[----:B------:R-:W-:Y:S02]  /*1e30*/  IMAD.MOV.U32 R23, RZ, RZ, R0 ;  /* 0x000000ffff177224 */ /* 0x000fe400078e0000 */
[----:B------:R-:W-:Y:S01]  /*1e40*/  IMAD.MOV R22, RZ, RZ, -R2 ;  /* 0x000000ffff167224 */ /* 0x000fe200078e0a02 */
[----:B0-----:R-:W-:-:S04]  /*1e50*/  UIADD3 UR4, UP0, UPT, UR4, 0x20, URZ ;  /* 0x0000002004047890 */ /* 0x001fc8000ff1e0ff */
[----:B------:R-:W-:-:S12]  /*1e60*/  UIADD3.X UR5, UPT, UPT, URZ, UR5, URZ, UP0, !UPT ;  /* 0x00000005ff057290 */ /* 0x000fd800087fe4ff */
.L_x_34:
[----:B0-----:R-:W2:Y:S04]  /*1e70*/  LDL.128 R4, [R24+-0x20] ;  /* 0xffffe00018047983 */ /* 0x001ea80000100c00 */
[----:B------:R-:W3:Y:S04]  /*1e80*/  LDL.128 R8, [R24+-0x10] ;  /* 0xfffff00018087983 */ /* 0x000ee80000100c00 */
[----:B------:R-:W4:Y:S04]  /*1e90*/  LDL.128 R12, [R24] ;  /* 0x00000000180c7983 */ /* 0x000f280000100c00 */
[----:B------:R0:W5:Y:S01]  /*1ea0*/  LDL.128 R16, [R24+0x10] ;  /* 0x0000100018107983 */ /* 0x0001620000100c00 */
[----:B------:R-:W-:-:S02]  /*1eb0*/  IMAD.U32 R20, RZ, RZ, UR4 ;  /* 0x00000004ff147e24 */ /* 0x000fc4000f8e00ff */
[----:B------:R-:W-:Y:S02]  /*1ec0*/  IMAD.U32 R21, RZ, RZ, UR5 ;  /* 0x00000005ff157e24 */ /* 0x000fe4000f8e00ff */
[----:B------:R-:W-:Y:S02]  /*1ed0*/  VIADD R22, R22, 0x10 ;  /* 0x0000001016167836 */ /* 0x000fe40000000000 */
[----:B------:R-:W-:-:S03]  /*1ee0*/  IMAD.WIDE R20, R23, 0x4, R20 ;  /* 0x0000000417147825 */ /* 0x000fc600078e0214 */
[----:B------:R-:W-:Y:S01]  /*1ef0*/  ISETP.NE.AND P0, PT, R22, RZ, PT ;  /* 0x000000ff1600720c */ /* 0x000fe20003f05270 */
[----:B0-----:R-:W-:Y:S02]  /*1f00*/  VIADD R24, R24, 0x40 ;  /* 0x0000004018187836 */ /* 0x001fe40000000000 */
[----:B------:R-:W-:Y:S01]  /*1f10*/  VIADD R23, R23, 0x10 ;  /* 0x0000001017177836 */ /* 0x000fe20000000000 */
[----:B--2---:R0:W-:Y:S04]  /*1f20*/  STG.E desc[UR8][R20.64+-0x20], R4 ;  /* 0xffffe00414007986 */ /* 0x0041e8000c101908 */
[----:B------:R0:W-:Y:S04]  /*1f30*/  STG.E desc[UR8][R20.64+-0x1c], R5 ;  /* 0xffffe40514007986 */ /* 0x0001e8000c101908 */
[----:B------:R0:W-:Y:S04]  /*1f40*/  STG.E desc[UR8][R20.64+-0x18], R6 ;  /* 0xffffe80614007986 */ /* 0x0001e8000c101908 */
[----:B------:R0:W-:Y:S04]  /*1f50*/  STG.E desc[UR8][R20.64+-0x14], R7 ;  /* 0xffffec0714007986 */ /* 0x0001e8000c101908 */
[----:B---3--:R0:W-:Y:S04]  /*1f60*/  STG.E desc[UR8][R20.64+-0x10], R8 ;  /* 0xfffff00814007986 */ /* 0x0081e8000c101908 */
[----:B------:R0:W-:Y:S04]  /*1f70*/  STG.E desc[UR8][R20.64+-0xc], R9 ;  /* 0xfffff40914007986 */ /* 0x0001e8000c101908 */
[----:B------:R0:W-:Y:S04]  /*1f80*/  STG.E desc[UR8][R20.64+-0x8], R10 ;  /* 0xfffff80a14007986 */ /* 0x0001e8000c101908 */
[----:B------:R0:W-:Y:S04]  /*1f90*/  STG.E desc[UR8][R20.64+-0x4], R11 ;  /* 0xfffffc0b14007986 */ /* 0x0001e8000c101908 */
[----:B----4-:R0:W-:Y:S04]  /*1fa0*/  STG.E desc[UR8][R20.64], R12 ;  /* 0x0000000c14007986 */ /* 0x0101e8000c101908 */
[----:B------:R0:W-:Y:S04]  /*1fb0*/  STG.E desc[UR8][R20.64+0x4], R13 ;  /* 0x0000040d14007986 */ /* 0x0001e8000c101908 */
[----:B------:R0:W-:Y:S04]  /*1fc0*/  STG.E desc[UR8][R20.64+0x8], R14 ;  /* 0x0000080e14007986 */ /* 0x0001e8000c101908 */
[----:B------:R0:W-:Y:S04]  /*1fd0*/  STG.E desc[UR8][R20.64+0xc], R15 ;  /* 0x00000c0f14007986 */ /* 0x0001e8000c101908 */
[----:B-----5:R0:W-:Y:S04]  /*1fe0*/  STG.E desc[UR8][R20.64+0x10], R16 ;  /* 0x0000101014007986 */ /* 0x0201e8000c101908 */
[----:B------:R0:W-:Y:S04]  /*1ff0*/  STG.E desc[UR8][R20.64+0x14], R17 ;  /* 0x0000141114007986 */ /* 0x0001e8000c101908 */
[----:B------:R0:W-:Y:S04]  /*2000*/  STG.E desc[UR8][R20.64+0x18], R18 ;  /* 0x0000181214007986 */ /* 0x0001e8000c101908 */
[----:B------:R0:W-:Y:S01]  /*2010*/  STG.E desc[UR8][R20.64+0x1c], R19 ;  /* 0x00001c1314007986 */ /* 0x0001e2000c101908 */
[----:B------:R-:W-:Y:S05]  /*2020*/  @P0 BRA `(.L_x_34) ;  /* 0xfffffffc00900947 */ /* 0x000fea000383ffff */
.L_x_33:
[----:B------:R-:W-:Y:S05]  /*2030*/  @!P1 EXIT ;  /* 0x000000000000994d */ /* 0x000fea0003800000 */
[----:B------:R-:W-:Y:S02]  /*2040*/  ISETP.GE.U32.AND P0, PT, R25, 0x8, PT ;  /* 0x000000081900780c */ /* 0x000fe40003f06070 */
[----:B0-----:R-:W-:-:S04]  /*2050*/  LOP3.LUT R16, R3, 0x7, RZ, 0xc0, !PT ;  /* 0x0000000703107812 */ /* 0x001fc800078ec0ff */
[----:B------:R-:W-:-:S07]  /*2060*/  ISETP.NE.AND P1, PT, R16, RZ, PT ;  /* 0x000000ff1000720c */ /* 0x000fce0003f25270 */
[----:B------:R-:W-:Y:S06]  /*2070*/  @!P0 BRA `(.L_x_35) ;  /* 0x00000000003c8947 */ /* 0x000fec0003800000 */
[----:B------:R-:W-:Y:S01]  /*2080*/  IMAD R14, R2, 0x4, R1 ;  /* 0x00000004020e7824 */ /* 0x000fe200078e0201 */
[----:B------:R-:W0:Y:S04]  /*2090*/  LDC.64 R12, c[0x0][0x388] ;  /* 0x0000e200ff0c7b82 */ /* 0x000e280000000a00 */
[----:B------:R-:W2:Y:S04]  /*20a0*/  LDL.128 R8, [R14] ;  /* 0x000000000e087983 */ /* 0x000ea80000100c00 */
[----:B------:R-:W3:Y:S01]  /*20b0*/  LDL.128 R4, [R14+0x10] ;  /* 0x000010000e047983 */ /* 0x000ee20000100c00 */
[----:B------:R-:W-:-:S02]  /*20c0*/  IMAD.IADD R15, R0, 0x1, R2 ;  /* 0x00000001000f7824 */ /* 0x000fc400078e0202 */
[----:B------:R-:W-:Y:S02]  /*20d0*/  VIADD R2, R2, 0x8 ;  /* 0x0000000802027836 */ /* 0x000fe40000000000 */
[----:B0-----:R-:W-:-:S05]  /*20e0*/  IMAD.WIDE R12, R15, 0x4, R12 ;  /* 0x000000040f0c7825 */ /* 0x001fca00078e020c */
[----:B--2---:R0:W-:Y:S04]  /*20f0*/  STG.E desc[UR8][R12.64], R8 ;  /* 0x000000080c007986 */ /* 0x0041e8000c101908 */
[----:B------:R0:W-:Y:S04]  /*2100*/  STG.E desc[UR8][R12.64+0x4], R9 ;  /* 0x000004090c007986 */ /* 0x0001e8000c101908 */
[----:B------:R0:W-:Y:S04]  /*2110*/  STG.E desc[UR8][R12.64+0x8], R10 ;  /* 0x0000080a0c007986 */ /* 0x0001e8000c101908 */
[----:B------:R0:W-:Y:S04]  /*2120*/  STG.E desc[UR8][R12.64+0xc], R11 ;  /* 0x00000c0b0c007986 */ /* 0x0001e8000c101908 */
[----:B---3--:R0:W-:Y:S04]  /*2130*/  STG.E desc[UR8][R12.64+0x10], R4 ;  /* 0x000010040c007986 */ /* 0x0081e8000c101908 */
[----:B------:R0:W-:Y:S04]  /*2140*/  STG.E desc[UR8][R12.64+0x14], R5 ;  /* 0x000014050c007986 */ /* 0x0001e8000c101908 */
[----:B------:R0:W-:Y:S04]  /*2150*/  STG.E desc[UR8][R12.64+0x18], R6 ;  /* 0x000018060c007986 */ /* 0x0001e8000c101908 */
[----:B------:R0:W-:Y:S02]  /*2160*/  STG.E desc[UR8][R12.64+0x1c], R7 ;  /* 0x00001c070c007986 */ /* 0x0001e4000c101908 */
.L_x_35:
[----:B------:R-:W-:Y:S05]  /*2170*/  @!P1 EXIT ;  /* 0x000000000000994d */ /* 0x000fea0003800000 */
[----:B------:R-:W-:Y:S02]  /*2180*/  ISETP.GE.U32.AND P0, PT, R16, 0x4, PT ;  /* 0x000000041000780c */ /* 0x000fe40003f06070 */
[----:B------:R-:W-:-:S04]  /*2190*/  LOP3.LUT R3, R3, 0x3, RZ, 0xc0, !PT ;  /* 0x0000000303037812 */ /* 0x000fc800078ec0ff */
[----:B------:R-:W-:-:S07]  /*21a0*/  ISETP.NE.AND P1, PT, R3, RZ, PT ;  /* 0x000000ff0300720c */ /* 0x000fce0003f25270 */
[----:B------:R-:W-:Y:S06]  /*21b0*/  @!P0 BRA `(.L_x_36) ;  /* 0x0000000000288947 */ /* 0x000fec0003800000 */
[----:B0-----:R-:W-:Y:S01]  /*21c0*/  IMAD R4, R2, 0x4, R1 ;  /* 0x0000000402047824 */ /* 0x001fe200078e0201 */
[----:B------:R-:W0:Y:S05]  /*21d0*/  LDC.64 R8, c[0x0][0x388] ;  /* 0x0000e200ff087b82 */ /* 0x000e2a0000000a00 */
[----:B------:R-:W2:Y:S01]  /*21e0*/  LDL.128 R4, [R4] ;  /* 0x0000000004047983 */ /* 0x000ea20000100c00 */
[----:B------:R-:W-:Y:S02]  /*21f0*/  IMAD.IADD R11, R0, 0x1, R2 ;  /* 0x00000001000b7824 */ /* 0x000fe400078e0202 */
[----:B------:R-:W-:Y:S02]  /*2200*/  VIADD R2, R2, 0x4 ;  /* 0x0000000402027836 */ /* 0x000fe40000000000 */
[----:B0-----:R-:W-:-:S05]  /*2210*/  IMAD.WIDE R8, R11, 0x4, R8 ;  /* 0x000000040b087825 */ /* 0x001fca00078e0208 */
[----:B--2---:R1:W-:Y:S04]  /*2220*/  STG.E desc[UR8][R8.64], R4 ;  /* 0x0000000408007986 */ /* 0x0043e8000c101908 */
[----:B------:R1:W-:Y:S04]  /*2230*/  STG.E desc[UR8][R8.64+0x4], R5 ;  /* 0x0000040508007986 */ /* 0x0003e8000c101908 */
[----:B------:R1:W-:Y:S04]  /*2240*/  STG.E desc[UR8][R8.64+0x8], R6 ;  /* 0x0000080608007986 */ /* 0x0003e8000c101908 */
[----:B------:R1:W-:Y:S02]  /*2250*/  STG.E desc[UR8][R8.64+0xc], R7 ;  /* 0x00000c0708007986 */ /* 0x0003e4000c101908 */
.L_x_36:
[----:B------:R-:W-:Y:S05]  /*2260*/  @!P1 EXIT ;  /* 0x000000000000994d */ /* 0x000fea0003800000 */
[----:B01----:R-:W0:Y:S01]  /*2270*/  LDC.64 R4, c[0x0][0x388] ;  /* 0x0000e200ff047b82 */ /* 0x003e220000000a00 */
[----:B------:R-:W-:Y:S02]  /*2280*/  IMAD.IADD R7, R0, 0x1, R2 ;  /* 0x0000000100077824 */ /* 0x000fe400078e0202 */
[----:B------:R-:W-:Y:S02]  /*2290*/  IMAD R6, R2, 0x4, R1 ;  /* 0x0000000402067824 */ /* 0x000fe400078e0201 */
[----:B------:R-:W-:-:S07]  /*22a0*/  IMAD.MOV R0, RZ, RZ, -R3 ;  /* 0x000000ffff007224 */ /* 0x000fce00078e0a03 */
.L_x_37:
[----:B-1----:R1:W2:Y:S01]  /*22b0*/  LDL R9, [R6] ;  /* 0x0000000006097983 */ /* 0x0022a20000100800 */
[----:B0-----:R-:W-:-:S04]  /*22c0*/  IMAD.WIDE R2, R7, 0x4, R4 ;  /* 0x0000000407027825 */ /* 0x001fc800078e0204 */
[----:B------:R-:W-:Y:S02]  /*22d0*/  VIADD R0, R0, 0x1 ;  /* 0x0000000100007836 */ /* 0x000fe40000000000 */
[----:B------:R-:W-:Y:S02]  /*22e0*/  VIADD R7, R7, 0x1 ;  /* 0x0000000107077836 */ /* 0x000fe40000000000 */
[----:B-1----:R-:W-:Y:S01]  /*22f0*/  VIADD R6, R6, 0x4 ;  /* 0x0000000406067836 */ /* 0x002fe20000000000 */
[----:B------:R-:W-:Y:S01]  /*2300*/  ISETP.NE.AND P0, PT, R0, RZ, PT ;  /* 0x000000ff0000720c */ /* 0x000fe20003f05270 */
[----:B--2---:R1:W-:-:S12]  /*2310*/  STG.E desc[UR8][R2.64], R9 ;  /* 0x0000000902007986 */ /* 0x0043d8000c101908 */
[----:B------:R-:W-:Y:S05]  /*2320*/  @P0 BRA `(.L_x_37) ;  /* 0xfffffffc00e00947 */ /* 0x000fea000383ffff */
[----:B------:R-:W-:Y:S05]  /*2330*/  EXIT ;  /* 0x000000000000794d */ /* 0x000fea0003800000 */
.L_x_38:
[----:B------:R-:W-:-:S00]  /*2340*/  BRA `(.L_x_38) ;  /* 0xfffffffc00fc7947 */ /* 0x000fc0000383ffff */
[----:B------:R-:W-:-:S00]  /*2350*/  NOP ;  /* 0x0000000000007918 */ /* 0x000fc00000000000 */
        /* <DEDUP_REMOVED lines=10> */
.L_x_41:


//--------------------- .text._Z5debugi           --------------------------
	.section	.text._Z5debugi,"ax",@progbits
	.align	128
        .global         _Z5debugi
        .type           _Z5debugi,@function
        .size           _Z5debugi,(.L_x_42 - _Z5debugi)
        .other          _Z5debugi,@"STO_CUDA_ENTRY STV_DEFAULT"
_Z5debugi:
.text._Z5debugi:
[----:B------:R-:W0:Y:S08]  /*0000*/  LDC R1, c[0x0][0x37c] ;  /* 0x0000df00ff017b82 */ /* 0x000e300000000800 */
[----:B------:R-:W1:Y:S01]  /*0010*/  LDC R8, c[0x0][0x380] ;  /* 0x0000e000ff087b82 */ /* 0x000e620000000800 */
[----:B0-----:R-:W-:Y:S01]  /*0020*/  VIADD R1, R1, 0xfffffff8 ;  /* 0xfffffff801017836 */ /* 0x001fe20000000000 */
[----:B------:R-:W-:Y:S01]  /*0030*/  MOV R0, 0x8 ;  /* 0x0000000800007802 */ /* 0x000fe20000000f00 */
[----:B------:R-:W0:Y:S01]  /*0040*/  LDCU UR4, c[0x0][0x2f8] ;  /* 0x00005f00ff0477ac */ /* 0x000e220008000800 */
[----:B------:R-:W2:Y:S04]  /*0050*/  LDCU.64 UR6, c[0x4][URZ] ;  /* 0x01000000ff0677ac */ /* 0x000ea80008000a00 */
[----:B------:R3:W4:Y:S01]  /*0060*/  LDC.64 R2, c[0x4][R0] ;  /* 0x0100000000027b82 */ /* 0x0007220000000a00 */
[----:B------:R-:W5:Y:S01]  /*0070*/  LDCU UR5, c[0x0][0x2fc] ;  /* 0x00005f80ff0577ac */ /* 0x000f620008000800 */
[----:B0-----:R-:W-:Y:S01]  /*0080*/  IADD3 R6, P0, PT, R1, UR4, RZ ;  /* 0x0000000401067c10 */ /* 0x001fe2000ff1e0ff */
[----:B-1----:R3:W-:Y:S01]  /*0090*/  STL [R1], R8 ;  /* 0x0000000801007387 */ /* 0x0027e20000100800 */
[----:B--2---:R-:W-:Y:S01]  /*00a0*/  IMAD.U32 R4, RZ, RZ, UR6 ;  /* 0x00000006ff047e24 */ /* 0x004fe2000f8e00ff */
[----:B------:R-:W-:-:S02]  /*00b0*/  MOV R5, UR7 ;  /* 0x0000000700057c02 */ /* 0x000fc40008000f00 */
[----:B-----5:R-:W-:-:S08]  /*00c0*/  IMAD.X R7, RZ, RZ, UR5, P0 ;  /* 0x00000005ff077e24 */ /* 0x020fd000080e06ff */
[----:B------:R-:W-:-:S07]  /*00d0*/  LEPC R20, `(.L_x_39) ;  /* 0x000000001014794e */ /* 0x000fce0000000000 */
[----:B---34-:R-:W-:Y:S05]  /*00e0*/  CALL.ABS.NOINC R2 ;  /* 0x0000000002007343 */ /* 0x018fea0003c00000 */
.L_x_39:
[----:B------:R-:W-:Y:S05]  /*00f0*/  EXIT ;  /* 0x000000000000794d */ /* 0x000fea0003800000 */
.L_x_40:
        /* <DEDUP_REMOVED lines=16> */
.L_x_42:


//--------------------- .nv.global.init           --------------------------
	.section	.nv.global.init,"aw",@progbits
.nv.global.init:
	.type		$str,@object
	.size		$str,(.L_0 - $str)
$str:
        /*0000*/ 	.byte	0x44, 0x45, 0x42, 0x55, 0x47, 0x20, 0x25, 0x64, 0x20, 0x3e, 0x3e, 0x3e, 0x0a, 0x00
.L_0:


//--------------------- .nv.shared.reserved.0     --------------------------
	.section	.nv.shared.reserved.0,"aw",@nobits
	.weak		__nv_reservedSMEM_offset_0_alias
	.size		__nv_reservedSMEM_offset_0_alias, 0, 64
	.other		__nv_reservedSMEM_offset_0_alias,@"STO_CUDA_RESERVED_SHARED STV_DEFAULT"
__nv_reservedSMEM_offset_0_alias:
	.zero		0
	.zero		64


//--------------------- .nv.constant0._Z12CalcDijkstraPiS_i --------------------------
	.section	.nv.constant0._Z12CalcDijkstraPiS_i,"a",@progbits
	.sectionflags	@""
	.align	4
.nv.constant0._Z12CalcDijkstraPiS_i:
	.zero		916


//--------------------- .nv.constant0._Z5debugi   --------------------------
	.section	.nv.constant0._Z5debugi,"a",@progbits
	.sectionflags	@""
	.align	4
.nv.constant0._Z5debugi:
	.zero		900


//--------------------- SYMBOLS --------------------------

	.type		.nv.reservedSmem.offset0,@object
	.size		.nv.reservedSmem.offset0,0x4
	.type		vprintf,@function
